//
// Generated by NVIDIA NVVM Compiler
//
// Compiler Build ID: CL-36424714
// Cuda compilation tools, release 13.0, V13.0.88
// Based on NVVM 20.0.0
//

.version 9.0
.target sm_100
.address_size 64

	// .globl	_Z15generate_randomPfij
.global .align 4 .b8 precalc_xorwow_matrix[102400];
.global .align 4 .b8 precalc_xorwow_offset_matrix[102400];
.global .align 4 .b8 mrg32k3aM1[2304];
.global .align 4 .b8 mrg32k3aM2[2304];
.global .align 4 .b8 mrg32k3aM1SubSeq[2016];
.global .align 4 .b8 mrg32k3aM2SubSeq[2016];
.global .align 4 .b8 mrg32k3aM1Seq[2304];
.global .align 4 .b8 mrg32k3aM2Seq[2304];
.const .align 8 .b8 __cr_lgamma_table[72];
// _ZZ14mult_gpu_tiledPfS_S_mmmE5tileA has been demoted
// _ZZ14mult_gpu_tiledPfS_S_mmmE5tileB has been demoted

.visible .entry _Z15generate_randomPfij(
	.param .u64 .ptr .align 1 _Z15generate_randomPfij_param_0,
	.param .u32 _Z15generate_randomPfij_param_1,
	.param .u32 _Z15generate_randomPfij_param_2
)
{
	.local .align 8 .b8 	__local_depot0[48];
	.reg .b64 	%SP;
	.reg .b64 	%SPL;
	.reg .pred 	%p<64>;
	.reg .b32 	%r<1195>;
	.reg .b32 	%f<3>;
	.reg .b64 	%rd<27>;

	mov.u64 	%SPL, __local_depot0;
	ld.param.u64 	%rd10, [_Z15generate_randomPfij_param_0];
	ld.param.u32 	%r542, [_Z15generate_randomPfij_param_1];
	ld.param.u32 	%r541, [_Z15generate_randomPfij_param_2];
	mov.u32 	%r543, %tid.x;
	mov.u32 	%r544, %ctaid.x;
	mov.u32 	%r545, %ntid.x;
	mad.lo.s32 	%r1, %r544, %r545, %r543;
	setp.ge.s32 	%p1, %r1, %r542;
	@%p1 bra 	$L__BB0_117;
	add.u64 	%rd1, %SPL, 0;
	cvt.s64.s32 	%rd2, %r1;
	xor.b32  	%r546, %r541, -1429050551;
	mul.lo.s32 	%r2, %r546, 1099087573;
	add.s32 	%r547, %r2, -638133224;
	add.s32 	%r931, %r2, 123456789;
	st.local.v2.u32 	[%rd1], {%r547, %r931};
	xor.b32  	%r548, %r2, 362436069;
	mov.b32 	%r549, -123459836;
	st.local.v2.u32 	[%rd1+8], {%r548, %r549};
	add.s32 	%r927, %r2, 5783321;
	mov.b32 	%r550, -589760388;
	st.local.v2.u32 	[%rd1+16], {%r550, %r927};
	setp.eq.s32 	%p2, %r1, 0;
	@%p2 bra 	$L__BB0_116;
	mov.b32 	%r914, 0;
	mov.u64 	%rd13, precalc_xorwow_matrix;
	mov.u64 	%rd26, %rd2;
$L__BB0_3:
	mov.u64 	%rd3, %rd26;
	and.b64  	%rd4, %rd3, 3;
	setp.eq.s64 	%p3, %rd4, 0;
	@%p3 bra 	$L__BB0_115;
	mul.wide.u32 	%rd12, %r914, 3200;
	add.s64 	%rd5, %rd13, %rd12;
	mov.b32 	%r927, 0;
	mov.u32 	%r928, %r927;
	mov.u32 	%r929, %r927;
	mov.u32 	%r930, %r927;
	mov.u32 	%r931, %r927;
	mov.u32 	%r920, %r927;
$L__BB0_5:
	mul.wide.u32 	%rd14, %r920, 4;
	add.s64 	%rd15, %rd1, %rd14;
	ld.local.u32 	%r14, [%rd15+4];
	shl.b32 	%r15, %r920, 5;
	mov.b32 	%r926, 0;
$L__BB0_6:
	.pragma "nounroll";
	shr.u32 	%r554, %r14, %r926;
	and.b32  	%r555, %r554, 1;
	setp.eq.b32 	%p4, %r555, 1;
	not.pred 	%p5, %p4;
	add.s32 	%r556, %r15, %r926;
	mul.lo.s32 	%r557, %r556, 5;
	mul.wide.u32 	%rd16, %r557, 4;
	add.s64 	%rd6, %rd5, %rd16;
	@%p5 bra 	$L__BB0_8;
	ld.global.u32 	%r558, [%rd6];
	xor.b32  	%r931, %r931, %r558;
	ld.global.u32 	%r559, [%rd6+4];
	xor.b32  	%r930, %r930, %r559;
	ld.global.u32 	%r560, [%rd6+8];
	xor.b32  	%r929, %r929, %r560;
	ld.global.u32 	%r561, [%rd6+12];
	xor.b32  	%r928, %r928, %r561;
	ld.global.u32 	%r562, [%rd6+16];
	xor.b32  	%r927, %r927, %r562;
$L__BB0_8:
	and.b32  	%r564, %r554, 2;
	setp.eq.s32 	%p6, %r564, 0;
	@%p6 bra 	$L__BB0_10;
	ld.global.u32 	%r565, [%rd6+20];
	xor.b32  	%r931, %r931, %r565;
	ld.global.u32 	%r566, [%rd6+24];
	xor.b32  	%r930, %r930, %r566;
	ld.global.u32 	%r567, [%rd6+28];
	xor.b32  	%r929, %r929, %r567;
	ld.global.u32 	%r568, [%rd6+32];
	xor.b32  	%r928, %r928, %r568;
	ld.global.u32 	%r569, [%rd6+36];
	xor.b32  	%r927, %r927, %r569;
$L__BB0_10:
	and.b32  	%r571, %r554, 4;
	setp.eq.s32 	%p7, %r571, 0;
	@%p7 bra 	$L__BB0_12;
	ld.global.u32 	%r572, [%rd6+40];
	xor.b32  	%r931, %r931, %r572;
	ld.global.u32 	%r573, [%rd6+44];
	xor.b32  	%r930, %r930, %r573;
	ld.global.u32 	%r574, [%rd6+48];
	xor.b32  	%r929, %r929, %r574;
	ld.global.u32 	%r575, [%rd6+52];
	xor.b32  	%r928, %r928, %r575;
	ld.global.u32 	%r576, [%rd6+56];
	xor.b32  	%r927, %r927, %r576;
$L__BB0_12:
	and.b32  	%r578, %r554, 8;
	setp.eq.s32 	%p8, %r578, 0;
	@%p8 bra 	$L__BB0_14;
	ld.global.u32 	%r579, [%rd6+60];
	xor.b32  	%r931, %r931, %r579;
	ld.global.u32 	%r580, [%rd6+64];
	xor.b32  	%r930, %r930, %r580;
	ld.global.u32 	%r581, [%rd6+68];
	xor.b32  	%r929, %r929, %r581;
	ld.global.u32 	%r582, [%rd6+72];
	xor.b32  	%r928, %r928, %r582;
	ld.global.u32 	%r583, [%rd6+76];
	xor.b32  	%r927, %r927, %r583;
$L__BB0_14:
	and.b32  	%r585, %r554, 16;
	setp.eq.s32 	%p9, %r585, 0;
	@%p9 bra 	$L__BB0_16;
	ld.global.u32 	%r586, [%rd6+80];
	xor.b32  	%r931, %r931, %r586;
	ld.global.u32 	%r587, [%rd6+84];
	xor.b32  	%r930, %r930, %r587;
	ld.global.u32 	%r588, [%rd6+88];
	xor.b32  	%r929, %r929, %r588;
	ld.global.u32 	%r589, [%rd6+92];
	xor.b32  	%r928, %r928, %r589;
	ld.global.u32 	%r590, [%rd6+96];
	xor.b32  	%r927, %r927, %r590;
$L__BB0_16:
	and.b32  	%r592, %r554, 32;
	setp.eq.s32 	%p10, %r592, 0;
	@%p10 bra 	$L__BB0_18;
	ld.global.u32 	%r593, [%rd6+100];
	xor.b32  	%r931, %r931, %r593;
	ld.global.u32 	%r594, [%rd6+104];
	xor.b32  	%r930, %r930, %r594;
	ld.global.u32 	%r595, [%rd6+108];
	xor.b32  	%r929, %r929, %r595;
	ld.global.u32 	%r596, [%rd6+112];
	xor.b32  	%r928, %r928, %r596;
	ld.global.u32 	%r597, [%rd6+116];
	xor.b32  	%r927, %r927, %r597;
$L__BB0_18:
	and.b32  	%r599, %r554, 64;
	setp.eq.s32 	%p11, %r599, 0;
	@%p11 bra 	$L__BB0_20;
	ld.global.u32 	%r600, [%rd6+120];
	xor.b32  	%r931, %r931, %r600;
	ld.global.u32 	%r601, [%rd6+124];
	xor.b32  	%r930, %r930, %r601;
	ld.global.u32 	%r602, [%rd6+128];
	xor.b32  	%r929, %r929, %r602;
	ld.global.u32 	%r603, [%rd6+132];
	xor.b32  	%r928, %r928, %r603;
	ld.global.u32 	%r604, [%rd6+136];
	xor.b32  	%r927, %r927, %r604;
$L__BB0_20:
	and.b32  	%r606, %r554, 128;
	setp.eq.s32 	%p12, %r606, 0;
	@%p12 bra 	$L__BB0_22;
	ld.global.u32 	%r607, [%rd6+140];
	xor.b32  	%r931, %r931, %r607;
	ld.global.u32 	%r608, [%rd6+144];
	xor.b32  	%r930, %r930, %r608;
	ld.global.u32 	%r609, [%rd6+148];
	xor.b32  	%r929, %r929, %r609;
	ld.global.u32 	%r610, [%rd6+152];
	xor.b32  	%r928, %r928, %r610;
	ld.global.u32 	%r611, [%rd6+156];
	xor.b32  	%r927, %r927, %r611;
$L__BB0_22:
	and.b32  	%r613, %r554, 256;
	setp.eq.s32 	%p13, %r613, 0;
	@%p13 bra 	$L__BB0_24;
	ld.global.u32 	%r614, [%rd6+160];
	xor.b32  	%r931, %r931, %r614;
	ld.global.u32 	%r615, [%rd6+164];
	xor.b32  	%r930, %r930, %r615;
	ld.global.u32 	%r616, [%rd6+168];
	xor.b32  	%r929, %r929, %r616;
	ld.global.u32 	%r617, [%rd6+172];
	xor.b32  	%r928, %r928, %r617;
	ld.global.u32 	%r618, [%rd6+176];
	xor.b32  	%r927, %r927, %r618;
$L__BB0_24:
	and.b32  	%r620, %r554, 512;
	setp.eq.s32 	%p14, %r620, 0;
	@%p14 bra 	$L__BB0_26;
	ld.global.u32 	%r621, [%rd6+180];
	xor.b32  	%r931, %r931, %r621;
	ld.global.u32 	%r622, [%rd6+184];
	xor.b32  	%r930, %r930, %r622;
	ld.global.u32 	%r623, [%rd6+188];
	xor.b32  	%r929, %r929, %r623;
	ld.global.u32 	%r624, [%rd6+192];
	xor.b32  	%r928, %r928, %r624;
	ld.global.u32 	%r625, [%rd6+196];
	xor.b32  	%r927, %r927, %r625;
$L__BB0_26:
	and.b32  	%r627, %r554, 1024;
	setp.eq.s32 	%p15, %r627, 0;
	@%p15 bra 	$L__BB0_28;
	ld.global.u32 	%r628, [%rd6+200];
	xor.b32  	%r931, %r931, %r628;
	ld.global.u32 	%r629, [%rd6+204];
	xor.b32  	%r930, %r930, %r629;
	ld.global.u32 	%r630, [%rd6+208];
	xor.b32  	%r929, %r929, %r630;
	ld.global.u32 	%r631, [%rd6+212];
	xor.b32  	%r928, %r928, %r631;
	ld.global.u32 	%r632, [%rd6+216];
	xor.b32  	%r927, %r927, %r632;
$L__BB0_28:
	and.b32  	%r634, %r554, 2048;
	setp.eq.s32 	%p16, %r634, 0;
	@%p16 bra 	$L__BB0_30;
	ld.global.u32 	%r635, [%rd6+220];
	xor.b32  	%r931, %r931, %r635;
	ld.global.u32 	%r636, [%rd6+224];
	xor.b32  	%r930, %r930, %r636;
	ld.global.u32 	%r637, [%rd6+228];
	xor.b32  	%r929, %r929, %r637;
	ld.global.u32 	%r638, [%rd6+232];
	xor.b32  	%r928, %r928, %r638;
	ld.global.u32 	%r639, [%rd6+236];
	xor.b32  	%r927, %r927, %r639;
$L__BB0_30:
	and.b32  	%r641, %r554, 4096;
	setp.eq.s32 	%p17, %r641, 0;
	@%p17 bra 	$L__BB0_32;
	ld.global.u32 	%r642, [%rd6+240];
	xor.b32  	%r931, %r931, %r642;
	ld.global.u32 	%r643, [%rd6+244];
	xor.b32  	%r930, %r930, %r643;
	ld.global.u32 	%r644, [%rd6+248];
	xor.b32  	%r929, %r929, %r644;
	ld.global.u32 	%r645, [%rd6+252];
	xor.b32  	%r928, %r928, %r645;
	ld.global.u32 	%r646, [%rd6+256];
	xor.b32  	%r927, %r927, %r646;
$L__BB0_32:
	and.b32  	%r648, %r554, 8192;
	setp.eq.s32 	%p18, %r648, 0;
	@%p18 bra 	$L__BB0_34;
	ld.global.u32 	%r649, [%rd6+260];
	xor.b32  	%r931, %r931, %r649;
	ld.global.u32 	%r650, [%rd6+264];
	xor.b32  	%r930, %r930, %r650;
	ld.global.u32 	%r651, [%rd6+268];
	xor.b32  	%r929, %r929, %r651;
	ld.global.u32 	%r652, [%rd6+272];
	xor.b32  	%r928, %r928, %r652;
	ld.global.u32 	%r653, [%rd6+276];
	xor.b32  	%r927, %r927, %r653;
$L__BB0_34:
	and.b32  	%r655, %r554, 16384;
	setp.eq.s32 	%p19, %r655, 0;
	@%p19 bra 	$L__BB0_36;
	ld.global.u32 	%r656, [%rd6+280];
	xor.b32  	%r931, %r931, %r656;
	ld.global.u32 	%r657, [%rd6+284];
	xor.b32  	%r930, %r930, %r657;
	ld.global.u32 	%r658, [%rd6+288];
	xor.b32  	%r929, %r929, %r658;
	ld.global.u32 	%r659, [%rd6+292];
	xor.b32  	%r928, %r928, %r659;
	ld.global.u32 	%r660, [%rd6+296];
	xor.b32  	%r927, %r927, %r660;
$L__BB0_36:
	and.b32  	%r662, %r554, 32768;
	setp.eq.s32 	%p20, %r662, 0;
	@%p20 bra 	$L__BB0_38;
	ld.global.u32 	%r663, [%rd6+300];
	xor.b32  	%r931, %r931, %r663;
	ld.global.u32 	%r664, [%rd6+304];
	xor.b32  	%r930, %r930, %r664;
	ld.global.u32 	%r665, [%rd6+308];
	xor.b32  	%r929, %r929, %r665;
	ld.global.u32 	%r666, [%rd6+312];
	xor.b32  	%r928, %r928, %r666;
	ld.global.u32 	%r667, [%rd6+316];
	xor.b32  	%r927, %r927, %r667;
$L__BB0_38:
	add.s32 	%r926, %r926, 16;
	setp.ne.s32 	%p21, %r926, 32;
	@%p21 bra 	$L__BB0_6;
	mad.lo.s32 	%r668, %r920, -31, %r15;
	add.s32 	%r920, %r668, 1;
	setp.ne.s32 	%p22, %r920, 5;
	@%p22 bra 	$L__BB0_5;
	st.local.u32 	[%rd1+4], %r931;
	st.local.v2.u32 	[%rd1+8], {%r930, %r929};
	st.local.v2.u32 	[%rd1+16], {%r928, %r927};
	setp.eq.s64 	%p23, %rd4, 1;
	@%p23 bra 	$L__BB0_115;
	mov.b32 	%r927, 0;
	mov.u32 	%r1020, %r927;
	mov.u32 	%r1021, %r927;
	mov.u32 	%r1022, %r927;
	mov.u32 	%r931, %r927;
	mov.u32 	%r1012, %r927;
$L__BB0_42:
	mul.wide.u32 	%rd17, %r1012, 4;
	add.s64 	%rd18, %rd1, %rd17;
	ld.local.u32 	%r190, [%rd18+4];
	shl.b32 	%r191, %r1012, 5;
	mov.b32 	%r1018, 0;
$L__BB0_43:
	.pragma "nounroll";
	shr.u32 	%r671, %r190, %r1018;
	and.b32  	%r672, %r671, 1;
	setp.eq.b32 	%p24, %r672, 1;
	not.pred 	%p25, %p24;
	add.s32 	%r673, %r191, %r1018;
	mul.lo.s32 	%r674, %r673, 5;
	mul.wide.u32 	%rd19, %r674, 4;
	add.s64 	%rd7, %rd5, %rd19;
	@%p25 bra 	$L__BB0_45;
	ld.global.u32 	%r675, [%rd7];
	xor.b32  	%r931, %r931, %r675;
	ld.global.u32 	%r676, [%rd7+4];
	xor.b32  	%r1022, %r1022, %r676;
	ld.global.u32 	%r677, [%rd7+8];
	xor.b32  	%r1021, %r1021, %r677;
	ld.global.u32 	%r678, [%rd7+12];
	xor.b32  	%r1020, %r1020, %r678;
	ld.global.u32 	%r679, [%rd7+16];
	xor.b32  	%r927, %r927, %r679;
$L__BB0_45:
	and.b32  	%r681, %r671, 2;
	setp.eq.s32 	%p26, %r681, 0;
	@%p26 bra 	$L__BB0_47;
	ld.global.u32 	%r682, [%rd7+20];
	xor.b32  	%r931, %r931, %r682;
	ld.global.u32 	%r683, [%rd7+24];
	xor.b32  	%r1022, %r1022, %r683;
	ld.global.u32 	%r684, [%rd7+28];
	xor.b32  	%r1021, %r1021, %r684;
	ld.global.u32 	%r685, [%rd7+32];
	xor.b32  	%r1020, %r1020, %r685;
	ld.global.u32 	%r686, [%rd7+36];
	xor.b32  	%r927, %r927, %r686;
$L__BB0_47:
	and.b32  	%r688, %r671, 4;
	setp.eq.s32 	%p27, %r688, 0;
	@%p27 bra 	$L__BB0_49;
	ld.global.u32 	%r689, [%rd7+40];
	xor.b32  	%r931, %r931, %r689;
	ld.global.u32 	%r690, [%rd7+44];
	xor.b32  	%r1022, %r1022, %r690;
	ld.global.u32 	%r691, [%rd7+48];
	xor.b32  	%r1021, %r1021, %r691;
	ld.global.u32 	%r692, [%rd7+52];
	xor.b32  	%r1020, %r1020, %r692;
	ld.global.u32 	%r693, [%rd7+56];
	xor.b32  	%r927, %r927, %r693;
$L__BB0_49:
	and.b32  	%r695, %r671, 8;
	setp.eq.s32 	%p28, %r695, 0;
	@%p28 bra 	$L__BB0_51;
	ld.global.u32 	%r696, [%rd7+60];
	xor.b32  	%r931, %r931, %r696;
	ld.global.u32 	%r697, [%rd7+64];
	xor.b32  	%r1022, %r1022, %r697;
	ld.global.u32 	%r698, [%rd7+68];
	xor.b32  	%r1021, %r1021, %r698;
	ld.global.u32 	%r699, [%rd7+72];
	xor.b32  	%r1020, %r1020, %r699;
	ld.global.u32 	%r700, [%rd7+76];
	xor.b32  	%r927, %r927, %r700;
$L__BB0_51:
	and.b32  	%r702, %r671, 16;
	setp.eq.s32 	%p29, %r702, 0;
	@%p29 bra 	$L__BB0_53;
	ld.global.u32 	%r703, [%rd7+80];
	xor.b32  	%r931, %r931, %r703;
	ld.global.u32 	%r704, [%rd7+84];
	xor.b32  	%r1022, %r1022, %r704;
	ld.global.u32 	%r705, [%rd7+88];
	xor.b32  	%r1021, %r1021, %r705;
	ld.global.u32 	%r706, [%rd7+92];
	xor.b32  	%r1020, %r1020, %r706;
	ld.global.u32 	%r707, [%rd7+96];
	xor.b32  	%r927, %r927, %r707;
$L__BB0_53:
	and.b32  	%r709, %r671, 32;
	setp.eq.s32 	%p30, %r709, 0;
	@%p30 bra 	$L__BB0_55;
	ld.global.u32 	%r710, [%rd7+100];
	xor.b32  	%r931, %r931, %r710;
	ld.global.u32 	%r711, [%rd7+104];
	xor.b32  	%r1022, %r1022, %r711;
	ld.global.u32 	%r712, [%rd7+108];
	xor.b32  	%r1021, %r1021, %r712;
	ld.global.u32 	%r713, [%rd7+112];
	xor.b32  	%r1020, %r1020, %r713;
	ld.global.u32 	%r714, [%rd7+116];
	xor.b32  	%r927, %r927, %r714;
$L__BB0_55:
	and.b32  	%r716, %r671, 64;
	setp.eq.s32 	%p31, %r716, 0;
	@%p31 bra 	$L__BB0_57;
	ld.global.u32 	%r717, [%rd7+120];
	xor.b32  	%r931, %r931, %r717;
	ld.global.u32 	%r718, [%rd7+124];
	xor.b32  	%r1022, %r1022, %r718;
	ld.global.u32 	%r719, [%rd7+128];
	xor.b32  	%r1021, %r1021, %r719;
	ld.global.u32 	%r720, [%rd7+132];
	xor.b32  	%r1020, %r1020, %r720;
	ld.global.u32 	%r721, [%rd7+136];
	xor.b32  	%r927, %r927, %r721;
$L__BB0_57:
	and.b32  	%r723, %r671, 128;
	setp.eq.s32 	%p32, %r723, 0;
	@%p32 bra 	$L__BB0_59;
	ld.global.u32 	%r724, [%rd7+140];
	xor.b32  	%r931, %r931, %r724;
	ld.global.u32 	%r725, [%rd7+144];
	xor.b32  	%r1022, %r1022, %r725;
	ld.global.u32 	%r726, [%rd7+148];
	xor.b32  	%r1021, %r1021, %r726;
	ld.global.u32 	%r727, [%rd7+152];
	xor.b32  	%r1020, %r1020, %r727;
	ld.global.u32 	%r728, [%rd7+156];
	xor.b32  	%r927, %r927, %r728;
$L__BB0_59:
	and.b32  	%r730, %r671, 256;
	setp.eq.s32 	%p33, %r730, 0;
	@%p33 bra 	$L__BB0_61;
	ld.global.u32 	%r731, [%rd7+160];
	xor.b32  	%r931, %r931, %r731;
	ld.global.u32 	%r732, [%rd7+164];
	xor.b32  	%r1022, %r1022, %r732;
	ld.global.u32 	%r733, [%rd7+168];
	xor.b32  	%r1021, %r1021, %r733;
	ld.global.u32 	%r734, [%rd7+172];
	xor.b32  	%r1020, %r1020, %r734;
	ld.global.u32 	%r735, [%rd7+176];
	xor.b32  	%r927, %r927, %r735;
$L__BB0_61:
	and.b32  	%r737, %r671, 512;
	setp.eq.s32 	%p34, %r737, 0;
	@%p34 bra 	$L__BB0_63;
	ld.global.u32 	%r738, [%rd7+180];
	xor.b32  	%r931, %r931, %r738;
	ld.global.u32 	%r739, [%rd7+184];
	xor.b32  	%r1022, %r1022, %r739;
	ld.global.u32 	%r740, [%rd7+188];
	xor.b32  	%r1021, %r1021, %r740;
	ld.global.u32 	%r741, [%rd7+192];
	xor.b32  	%r1020, %r1020, %r741;
	ld.global.u32 	%r742, [%rd7+196];
	xor.b32  	%r927, %r927, %r742;
$L__BB0_63:
	and.b32  	%r744, %r671, 1024;
	setp.eq.s32 	%p35, %r744, 0;
	@%p35 bra 	$L__BB0_65;
	ld.global.u32 	%r745, [%rd7+200];
	xor.b32  	%r931, %r931, %r745;
	ld.global.u32 	%r746, [%rd7+204];
	xor.b32  	%r1022, %r1022, %r746;
	ld.global.u32 	%r747, [%rd7+208];
	xor.b32  	%r1021, %r1021, %r747;
	ld.global.u32 	%r748, [%rd7+212];
	xor.b32  	%r1020, %r1020, %r748;
	ld.global.u32 	%r749, [%rd7+216];
	xor.b32  	%r927, %r927, %r749;
$L__BB0_65:
	and.b32  	%r751, %r671, 2048;
	setp.eq.s32 	%p36, %r751, 0;
	@%p36 bra 	$L__BB0_67;
	ld.global.u32 	%r752, [%rd7+220];
	xor.b32  	%r931, %r931, %r752;
	ld.global.u32 	%r753, [%rd7+224];
	xor.b32  	%r1022, %r1022, %r753;
	ld.global.u32 	%r754, [%rd7+228];
	xor.b32  	%r1021, %r1021, %r754;
	ld.global.u32 	%r755, [%rd7+232];
	xor.b32  	%r1020, %r1020, %r755;
	ld.global.u32 	%r756, [%rd7+236];
	xor.b32  	%r927, %r927, %r756;
$L__BB0_67:
	and.b32  	%r758, %r671, 4096;
	setp.eq.s32 	%p37, %r758, 0;
	@%p37 bra 	$L__BB0_69;
	ld.global.u32 	%r759, [%rd7+240];
	xor.b32  	%r931, %r931, %r759;
	ld.global.u32 	%r760, [%rd7+244];
	xor.b32  	%r1022, %r1022, %r760;
	ld.global.u32 	%r761, [%rd7+248];
	xor.b32  	%r1021, %r1021, %r761;
	ld.global.u32 	%r762, [%rd7+252];
	xor.b32  	%r1020, %r1020, %r762;
	ld.global.u32 	%r763, [%rd7+256];
	xor.b32  	%r927, %r927, %r763;
$L__BB0_69:
	and.b32  	%r765, %r671, 8192;
	setp.eq.s32 	%p38, %r765, 0;
	@%p38 bra 	$L__BB0_71;
	ld.global.u32 	%r766, [%rd7+260];
	xor.b32  	%r931, %r931, %r766;
	ld.global.u32 	%r767, [%rd7+264];
	xor.b32  	%r1022, %r1022, %r767;
	ld.global.u32 	%r768, [%rd7+268];
	xor.b32  	%r1021, %r1021, %r768;
	ld.global.u32 	%r769, [%rd7+272];
	xor.b32  	%r1020, %r1020, %r769;
	ld.global.u32 	%r770, [%rd7+276];
	xor.b32  	%r927, %r927, %r770;
$L__BB0_71:
	and.b32  	%r772, %r671, 16384;
	setp.eq.s32 	%p39, %r772, 0;
	@%p39 bra 	$L__BB0_73;
	ld.global.u32 	%r773, [%rd7+280];
	xor.b32  	%r931, %r931, %r773;
	ld.global.u32 	%r774, [%rd7+284];
	xor.b32  	%r1022, %r1022, %r774;
	ld.global.u32 	%r775, [%rd7+288];
	xor.b32  	%r1021, %r1021, %r775;
	ld.global.u32 	%r776, [%rd7+292];
	xor.b32  	%r1020, %r1020, %r776;
	ld.global.u32 	%r777, [%rd7+296];
	xor.b32  	%r927, %r927, %r777;
$L__BB0_73:
	and.b32  	%r779, %r671, 32768;
	setp.eq.s32 	%p40, %r779, 0;
	@%p40 bra 	$L__BB0_75;
	ld.global.u32 	%r780, [%rd7+300];
	xor.b32  	%r931, %r931, %r780;
	ld.global.u32 	%r781, [%rd7+304];
	xor.b32  	%r1022, %r1022, %r781;
	ld.global.u32 	%r782, [%rd7+308];
	xor.b32  	%r1021, %r1021, %r782;
	ld.global.u32 	%r783, [%rd7+312];
	xor.b32  	%r1020, %r1020, %r783;
	ld.global.u32 	%r784, [%rd7+316];
	xor.b32  	%r927, %r927, %r784;
$L__BB0_75:
	add.s32 	%r1018, %r1018, 16;
	setp.ne.s32 	%p41, %r1018, 32;
	@%p41 bra 	$L__BB0_43;
	mad.lo.s32 	%r785, %r1012, -31, %r191;
	add.s32 	%r1012, %r785, 1;
	setp.ne.s32 	%p42, %r1012, 5;
	@%p42 bra 	$L__BB0_42;
	st.local.u32 	[%rd1+4], %r931;
	st.local.v2.u32 	[%rd1+8], {%r1022, %r1021};
	st.local.v2.u32 	[%rd1+16], {%r1020, %r927};
	setp.ne.s64 	%p43, %rd4, 3;
	@%p43 bra 	$L__BB0_115;
	mov.b32 	%r927, 0;
	mov.u32 	%r1112, %r927;
	mov.u32 	%r1113, %r927;
	mov.u32 	%r1114, %r927;
	mov.u32 	%r931, %r927;
	mov.u32 	%r1104, %r927;
$L__BB0_79:
	mul.wide.u32 	%rd20, %r1104, 4;
	add.s64 	%rd21, %rd1, %rd20;
	ld.local.u32 	%r366, [%rd21+4];
	shl.b32 	%r367, %r1104, 5;
	mov.b32 	%r1110, 0;
$L__BB0_80:
	.pragma "nounroll";
	shr.u32 	%r788, %r366, %r1110;
	and.b32  	%r789, %r788, 1;
	setp.eq.b32 	%p44, %r789, 1;
	not.pred 	%p45, %p44;
	add.s32 	%r790, %r367, %r1110;
	mul.lo.s32 	%r791, %r790, 5;
	mul.wide.u32 	%rd22, %r791, 4;
	add.s64 	%rd8, %rd5, %rd22;
	@%p45 bra 	$L__BB0_82;
	ld.global.u32 	%r792, [%rd8];
	xor.b32  	%r931, %r931, %r792;
	ld.global.u32 	%r793, [%rd8+4];
	xor.b32  	%r1114, %r1114, %r793;
	ld.global.u32 	%r794, [%rd8+8];
	xor.b32  	%r1113, %r1113, %r794;
	ld.global.u32 	%r795, [%rd8+12];
	xor.b32  	%r1112, %r1112, %r795;
	ld.global.u32 	%r796, [%rd8+16];
	xor.b32  	%r927, %r927, %r796;
$L__BB0_82:
	and.b32  	%r798, %r788, 2;
	setp.eq.s32 	%p46, %r798, 0;
	@%p46 bra 	$L__BB0_84;
	ld.global.u32 	%r799, [%rd8+20];
	xor.b32  	%r931, %r931, %r799;
	ld.global.u32 	%r800, [%rd8+24];
	xor.b32  	%r1114, %r1114, %r800;
	ld.global.u32 	%r801, [%rd8+28];
	xor.b32  	%r1113, %r1113, %r801;
	ld.global.u32 	%r802, [%rd8+32];
	xor.b32  	%r1112, %r1112, %r802;
	ld.global.u32 	%r803, [%rd8+36];
	xor.b32  	%r927, %r927, %r803;
$L__BB0_84:
	and.b32  	%r805, %r788, 4;
	setp.eq.s32 	%p47, %r805, 0;
	@%p47 bra 	$L__BB0_86;
	ld.global.u32 	%r806, [%rd8+40];
	xor.b32  	%r931, %r931, %r806;
	ld.global.u32 	%r807, [%rd8+44];
	xor.b32  	%r1114, %r1114, %r807;
	ld.global.u32 	%r808, [%rd8+48];
	xor.b32  	%r1113, %r1113, %r808;
	ld.global.u32 	%r809, [%rd8+52];
	xor.b32  	%r1112, %r1112, %r809;
	ld.global.u32 	%r810, [%rd8+56];
	xor.b32  	%r927, %r927, %r810;
$L__BB0_86:
	and.b32  	%r812, %r788, 8;
	setp.eq.s32 	%p48, %r812, 0;
	@%p48 bra 	$L__BB0_88;
	ld.global.u32 	%r813, [%rd8+60];
	xor.b32  	%r931, %r931, %r813;
	ld.global.u32 	%r814, [%rd8+64];
	xor.b32  	%r1114, %r1114, %r814;
	ld.global.u32 	%r815, [%rd8+68];
	xor.b32  	%r1113, %r1113, %r815;
	ld.global.u32 	%r816, [%rd8+72];
	xor.b32  	%r1112, %r1112, %r816;
	ld.global.u32 	%r817, [%rd8+76];
	xor.b32  	%r927, %r927, %r817;
$L__BB0_88:
	and.b32  	%r819, %r788, 16;
	setp.eq.s32 	%p49, %r819, 0;
	@%p49 bra 	$L__BB0_90;
	ld.global.u32 	%r820, [%rd8+80];
	xor.b32  	%r931, %r931, %r820;
	ld.global.u32 	%r821, [%rd8+84];
	xor.b32  	%r1114, %r1114, %r821;
	ld.global.u32 	%r822, [%rd8+88];
	xor.b32  	%r1113, %r1113, %r822;
	ld.global.u32 	%r823, [%rd8+92];
	xor.b32  	%r1112, %r1112, %r823;
	ld.global.u32 	%r824, [%rd8+96];
	xor.b32  	%r927, %r927, %r824;
$L__BB0_90:
	and.b32  	%r826, %r788, 32;
	setp.eq.s32 	%p50, %r826, 0;
	@%p50 bra 	$L__BB0_92;
	ld.global.u32 	%r827, [%rd8+100];
	xor.b32  	%r931, %r931, %r827;
	ld.global.u32 	%r828, [%rd8+104];
	xor.b32  	%r1114, %r1114, %r828;
	ld.global.u32 	%r829, [%rd8+108];
	xor.b32  	%r1113, %r1113, %r829;
	ld.global.u32 	%r830, [%rd8+112];
	xor.b32  	%r1112, %r1112, %r830;
	ld.global.u32 	%r831, [%rd8+116];
	xor.b32  	%r927, %r927, %r831;
$L__BB0_92:
	and.b32  	%r833, %r788, 64;
	setp.eq.s32 	%p51, %r833, 0;
	@%p51 bra 	$L__BB0_94;
	ld.global.u32 	%r834, [%rd8+120];
	xor.b32  	%r931, %r931, %r834;
	ld.global.u32 	%r835, [%rd8+124];
	xor.b32  	%r1114, %r1114, %r835;
	ld.global.u32 	%r836, [%rd8+128];
	xor.b32  	%r1113, %r1113, %r836;
	ld.global.u32 	%r837, [%rd8+132];
	xor.b32  	%r1112, %r1112, %r837;
	ld.global.u32 	%r838, [%rd8+136];
	xor.b32  	%r927, %r927, %r838;
$L__BB0_94:
	and.b32  	%r840, %r788, 128;
	setp.eq.s32 	%p52, %r840, 0;
	@%p52 bra 	$L__BB0_96;
	ld.global.u32 	%r841, [%rd8+140];
	xor.b32  	%r931, %r931, %r841;
	ld.global.u32 	%r842, [%rd8+144];
	xor.b32  	%r1114, %r1114, %r842;
	ld.global.u32 	%r843, [%rd8+148];
	xor.b32  	%r1113, %r1113, %r843;
	ld.global.u32 	%r844, [%rd8+152];
	xor.b32  	%r1112, %r1112, %r844;
	ld.global.u32 	%r845, [%rd8+156];
	xor.b32  	%r927, %r927, %r845;
$L__BB0_96:
	and.b32  	%r847, %r788, 256;
	setp.eq.s32 	%p53, %r847, 0;
	@%p53 bra 	$L__BB0_98;
	ld.global.u32 	%r848, [%rd8+160];
	xor.b32  	%r931, %r931, %r848;
	ld.global.u32 	%r849, [%rd8+164];
	xor.b32  	%r1114, %r1114, %r849;
	ld.global.u32 	%r850, [%rd8+168];
	xor.b32  	%r1113, %r1113, %r850;
	ld.global.u32 	%r851, [%rd8+172];
	xor.b32  	%r1112, %r1112, %r851;
	ld.global.u32 	%r852, [%rd8+176];
	xor.b32  	%r927, %r927, %r852;
$L__BB0_98:
	and.b32  	%r854, %r788, 512;
	setp.eq.s32 	%p54, %r854, 0;
	@%p54 bra 	$L__BB0_100;
	ld.global.u32 	%r855, [%rd8+180];
	xor.b32  	%r931, %r931, %r855;
	ld.global.u32 	%r856, [%rd8+184];
	xor.b32  	%r1114, %r1114, %r856;
	ld.global.u32 	%r857, [%rd8+188];
	xor.b32  	%r1113, %r1113, %r857;
	ld.global.u32 	%r858, [%rd8+192];
	xor.b32  	%r1112, %r1112, %r858;
	ld.global.u32 	%r859, [%rd8+196];
	xor.b32  	%r927, %r927, %r859;
$L__BB0_100:
	and.b32  	%r861, %r788, 1024;
	setp.eq.s32 	%p55, %r861, 0;
	@%p55 bra 	$L__BB0_102;
	ld.global.u32 	%r862, [%rd8+200];
	xor.b32  	%r931, %r931, %r862;
	ld.global.u32 	%r863, [%rd8+204];
	xor.b32  	%r1114, %r1114, %r863;
	ld.global.u32 	%r864, [%rd8+208];
	xor.b32  	%r1113, %r1113, %r864;
	ld.global.u32 	%r865, [%rd8+212];
	xor.b32  	%r1112, %r1112, %r865;
	ld.global.u32 	%r866, [%rd8+216];
	xor.b32  	%r927, %r927, %r866;
$L__BB0_102:
	and.b32  	%r868, %r788, 2048;
	setp.eq.s32 	%p56, %r868, 0;
	@%p56 bra 	$L__BB0_104;
	ld.global.u32 	%r869, [%rd8+220];
	xor.b32  	%r931, %r931, %r869;
	ld.global.u32 	%r870, [%rd8+224];
	xor.b32  	%r1114, %r1114, %r870;
	ld.global.u32 	%r871, [%rd8+228];
	xor.b32  	%r1113, %r1113, %r871;
	ld.global.u32 	%r872, [%rd8+232];
	xor.b32  	%r1112, %r1112, %r872;
	ld.global.u32 	%r873, [%rd8+236];
	xor.b32  	%r927, %r927, %r873;
$L__BB0_104:
	and.b32  	%r875, %r788, 4096;
	setp.eq.s32 	%p57, %r875, 0;
	@%p57 bra 	$L__BB0_106;
	ld.global.u32 	%r876, [%rd8+240];
	xor.b32  	%r931, %r931, %r876;
	ld.global.u32 	%r877, [%rd8+244];
	xor.b32  	%r1114, %r1114, %r877;
	ld.global.u32 	%r878, [%rd8+248];
	xor.b32  	%r1113, %r1113, %r878;
	ld.global.u32 	%r879, [%rd8+252];
	xor.b32  	%r1112, %r1112, %r879;
	ld.global.u32 	%r880, [%rd8+256];
	xor.b32  	%r927, %r927, %r880;
$L__BB0_106:
	and.b32  	%r882, %r788, 8192;
	setp.eq.s32 	%p58, %r882, 0;
	@%p58 bra 	$L__BB0_108;
	ld.global.u32 	%r883, [%rd8+260];
	xor.b32  	%r931, %r931, %r883;
	ld.global.u32 	%r884, [%rd8+264];
	xor.b32  	%r1114, %r1114, %r884;
	ld.global.u32 	%r885, [%rd8+268];
	xor.b32  	%r1113, %r1113, %r885;
	ld.global.u32 	%r886, [%rd8+272];
	xor.b32  	%r1112, %r1112, %r886;
	ld.global.u32 	%r887, [%rd8+276];
	xor.b32  	%r927, %r927, %r887;
$L__BB0_108:
	and.b32  	%r889, %r788, 16384;
	setp.eq.s32 	%p59, %r889, 0;
	@%p59 bra 	$L__BB0_110;
	ld.global.u32 	%r890, [%rd8+280];
	xor.b32  	%r931, %r931, %r890;
	ld.global.u32 	%r891, [%rd8+284];
	xor.b32  	%r1114, %r1114, %r891;
	ld.global.u32 	%r892, [%rd8+288];
	xor.b32  	%r1113, %r1113, %r892;
	ld.global.u32 	%r893, [%rd8+292];
	xor.b32  	%r1112, %r1112, %r893;
	ld.global.u32 	%r894, [%rd8+296];
	xor.b32  	%r927, %r927, %r894;
$L__BB0_110:
	and.b32  	%r896, %r788, 32768;
	setp.eq.s32 	%p60, %r896, 0;
	@%p60 bra 	$L__BB0_112;
	ld.global.u32 	%r897, [%rd8+300];
	xor.b32  	%r931, %r931, %r897;
	ld.global.u32 	%r898, [%rd8+304];
	xor.b32  	%r1114, %r1114, %r898;
	ld.global.u32 	%r899, [%rd8+308];
	xor.b32  	%r1113, %r1113, %r899;
	ld.global.u32 	%r900, [%rd8+312];
	xor.b32  	%r1112, %r1112, %r900;
	ld.global.u32 	%r901, [%rd8+316];
	xor.b32  	%r927, %r927, %r901;
$L__BB0_112:
	add.s32 	%r1110, %r1110, 16;
	setp.ne.s32 	%p61, %r1110, 32;
	@%p61 bra 	$L__BB0_80;
	mad.lo.s32 	%r902, %r1104, -31, %r367;
	add.s32 	%r1104, %r902, 1;
	setp.ne.s32 	%p62, %r1104, 5;
	@%p62 bra 	$L__BB0_79;
	st.local.u32 	[%rd1+4], %r931;
	st.local.v2.u32 	[%rd1+8], {%r1114, %r1113};
	st.local.v2.u32 	[%rd1+16], {%r1112, %r927};
$L__BB0_115:
	shr.u64 	%rd26, %rd3, 2;
	add.s32 	%r914, %r914, 1;
	setp.gt.u64 	%p63, %rd3, 3;
	@%p63 bra 	$L__BB0_3;
$L__BB0_116:
	shr.u32 	%r903, %r931, 2;
	xor.b32  	%r904, %r903, %r931;
	shl.b32 	%r905, %r927, 4;
	shl.b32 	%r906, %r904, 1;
	xor.b32  	%r907, %r906, %r905;
	xor.b32  	%r908, %r907, %r904;
	xor.b32  	%r909, %r908, %r927;
	add.s32 	%r910, %r2, %r909;
	add.s32 	%r911, %r910, -637770787;
	cvt.rn.f32.u32 	%f1, %r911;
	fma.rn.f32 	%f2, %f1, 0f2F800000, 0f2F000000;
	cvta.to.global.u64 	%rd23, %rd10;
	shl.b64 	%rd24, %rd2, 2;
	add.s64 	%rd25, %rd23, %rd24;
	st.global.f32 	[%rd25], %f2;
$L__BB0_117:
	ret;

}
	// .globl	_Z14mult_gpu_naivePfS_S_mmm
.visible .entry _Z14mult_gpu_naivePfS_S_mmm(
	.param .u64 .ptr .align 1 _Z14mult_gpu_naivePfS_S_mmm_param_0,
	.param .u64 .ptr .align 1 _Z14mult_gpu_naivePfS_S_mmm_param_1,
	.param .u64 .ptr .align 1 _Z14mult_gpu_naivePfS_S_mmm_param_2,
	.param .u64 _Z14mult_gpu_naivePfS_S_mmm_param_3,
	.param .u64 _Z14mult_gpu_naivePfS_S_mmm_param_4,
	.param .u64 _Z14mult_gpu_naivePfS_S_mmm_param_5
)
{
	.reg .pred 	%p<13>;
	.reg .b32 	%r<10>;
	.reg .b32 	%f<68>;
	.reg .b64 	%rd<106>;

	ld.param.u64 	%rd26, [_Z14mult_gpu_naivePfS_S_mmm_param_0];
	ld.param.u64 	%rd27, [_Z14mult_gpu_naivePfS_S_mmm_param_1];
	ld.param.u64 	%rd28, [_Z14mult_gpu_naivePfS_S_mmm_param_3];
	ld.param.u64 	%rd24, [_Z14mult_gpu_naivePfS_S_mmm_param_4];
	ld.param.u64 	%rd29, [_Z14mult_gpu_naivePfS_S_mmm_param_5];
	cvta.to.global.u64 	%rd1, %rd27;
	cvta.to.global.u64 	%rd2, %rd26;
	mov.u32 	%r1, %tid.x;
	mov.u32 	%r2, %ntid.x;
	mov.u32 	%r3, %ctaid.x;
	mad.lo.s32 	%r4, %r2, %r3, %r1;
	mov.u32 	%r5, %tid.y;
	mov.u32 	%r6, %ntid.y;
	mov.u32 	%r7, %ctaid.y;
	mad.lo.s32 	%r8, %r6, %r7, %r5;
	cvt.u64.u32 	%rd3, %r4;
	setp.le.u64 	%p1, %rd28, %rd3;
	cvt.u64.u32 	%rd4, %r8;
	setp.le.u64 	%p2, %rd29, %rd4;
	or.pred  	%p3, %p1, %p2;
	@%p3 bra 	$L__BB1_14;
	setp.eq.s64 	%p4, %rd24, 0;
	mov.f32 	%f67, 0f00000000;
	@%p4 bra 	$L__BB1_13;
	mul.lo.s64 	%rd5, %rd24, %rd3;
	and.b64  	%rd6, %rd24, 7;
	setp.lt.u64 	%p5, %rd24, 8;
	mov.f32 	%f67, 0f00000000;
	mov.b64 	%rd104, 0;
	@%p5 bra 	$L__BB1_5;
	and.b64  	%rd104, %rd24, -8;
	shl.b64 	%rd31, %rd4, 2;
	add.s64 	%rd101, %rd1, %rd31;
	shl.b64 	%rd9, %rd29, 5;
	shl.b64 	%rd32, %rd5, 2;
	add.s64 	%rd33, %rd32, %rd2;
	add.s64 	%rd100, %rd33, 16;
	mov.f32 	%f67, 0f00000000;
	mov.u64 	%rd102, %rd104;
$L__BB1_4:
	.pragma "nounroll";
	ld.global.f32 	%f17, [%rd100+-16];
	ld.global.f32 	%f18, [%rd101];
	fma.rn.f32 	%f19, %f17, %f18, %f67;
	ld.global.f32 	%f20, [%rd100+-12];
	shl.b64 	%rd34, %rd29, 2;
	add.s64 	%rd35, %rd101, %rd34;
	ld.global.f32 	%f21, [%rd35];
	fma.rn.f32 	%f22, %f20, %f21, %f19;
	ld.global.f32 	%f23, [%rd100+-8];
	add.s64 	%rd36, %rd35, %rd34;
	ld.global.f32 	%f24, [%rd36];
	fma.rn.f32 	%f25, %f23, %f24, %f22;
	ld.global.f32 	%f26, [%rd100+-4];
	add.s64 	%rd37, %rd36, %rd34;
	ld.global.f32 	%f27, [%rd37];
	fma.rn.f32 	%f28, %f26, %f27, %f25;
	ld.global.f32 	%f29, [%rd100];
	add.s64 	%rd38, %rd37, %rd34;
	ld.global.f32 	%f30, [%rd38];
	fma.rn.f32 	%f31, %f29, %f30, %f28;
	ld.global.f32 	%f32, [%rd100+4];
	add.s64 	%rd39, %rd38, %rd34;
	ld.global.f32 	%f33, [%rd39];
	fma.rn.f32 	%f34, %f32, %f33, %f31;
	ld.global.f32 	%f35, [%rd100+8];
	add.s64 	%rd40, %rd39, %rd34;
	ld.global.f32 	%f36, [%rd40];
	fma.rn.f32 	%f37, %f35, %f36, %f34;
	ld.global.f32 	%f38, [%rd100+12];
	add.s64 	%rd41, %rd40, %rd34;
	ld.global.f32 	%f39, [%rd41];
	fma.rn.f32 	%f67, %f38, %f39, %f37;
	add.s64 	%rd102, %rd102, -8;
	add.s64 	%rd101, %rd101, %rd9;
	add.s64 	%rd100, %rd100, 32;
	setp.ne.s64 	%p6, %rd102, 0;
	@%p6 bra 	$L__BB1_4;
$L__BB1_5:
	setp.eq.s64 	%p7, %rd6, 0;
	@%p7 bra 	$L__BB1_13;
	and.b64  	%rd18, %rd24, 3;
	setp.lt.u64 	%p8, %rd6, 4;
	@%p8 bra 	$L__BB1_8;
	add.s64 	%rd42, %rd104, %rd5;
	shl.b64 	%rd43, %rd42, 2;
	add.s64 	%rd44, %rd2, %rd43;
	ld.global.f32 	%f41, [%rd44];
	mad.lo.s64 	%rd45, %rd104, %rd29, %rd4;
	shl.b64 	%rd46, %rd45, 2;
	add.s64 	%rd47, %rd1, %rd46;
	ld.global.f32 	%f42, [%rd47];
	fma.rn.f32 	%f43, %f41, %f42, %f67;
	add.s64 	%rd48, %rd104, 1;
	and.b64  	%rd49, %rd48, 4294967295;
	add.s64 	%rd50, %rd49, %rd5;
	shl.b64 	%rd51, %rd50, 2;
	add.s64 	%rd52, %rd2, %rd51;
	ld.global.f32 	%f44, [%rd52];
	mad.lo.s64 	%rd53, %rd49, %rd29, %rd4;
	shl.b64 	%rd54, %rd53, 2;
	add.s64 	%rd55, %rd1, %rd54;
	ld.global.f32 	%f45, [%rd55];
	fma.rn.f32 	%f46, %f44, %f45, %f43;
	add.s64 	%rd56, %rd104, 2;
	and.b64  	%rd57, %rd56, 4294967295;
	add.s64 	%rd58, %rd57, %rd5;
	shl.b64 	%rd59, %rd58, 2;
	add.s64 	%rd60, %rd2, %rd59;
	ld.global.f32 	%f47, [%rd60];
	mad.lo.s64 	%rd61, %rd57, %rd29, %rd4;
	shl.b64 	%rd62, %rd61, 2;
	add.s64 	%rd63, %rd1, %rd62;
	ld.global.f32 	%f48, [%rd63];
	fma.rn.f32 	%f49, %f47, %f48, %f46;
	add.s64 	%rd64, %rd104, 3;
	and.b64  	%rd65, %rd64, 4294967295;
	add.s64 	%rd66, %rd65, %rd5;
	shl.b64 	%rd67, %rd66, 2;
	add.s64 	%rd68, %rd2, %rd67;
	ld.global.f32 	%f50, [%rd68];
	mad.lo.s64 	%rd69, %rd65, %rd29, %rd4;
	shl.b64 	%rd70, %rd69, 2;
	add.s64 	%rd71, %rd1, %rd70;
	ld.global.f32 	%f51, [%rd71];
	fma.rn.f32 	%f67, %f50, %f51, %f49;
	add.s64 	%rd72, %rd104, 4;
	and.b64  	%rd104, %rd72, 4294967295;
$L__BB1_8:
	setp.eq.s64 	%p9, %rd18, 0;
	@%p9 bra 	$L__BB1_13;
	setp.eq.s64 	%p10, %rd18, 1;
	@%p10 bra 	$L__BB1_11;
	add.s64 	%rd73, %rd104, %rd5;
	shl.b64 	%rd74, %rd73, 2;
	add.s64 	%rd75, %rd2, %rd74;
	ld.global.f32 	%f53, [%rd75];
	mad.lo.s64 	%rd76, %rd104, %rd29, %rd4;
	shl.b64 	%rd77, %rd76, 2;
	add.s64 	%rd78, %rd1, %rd77;
	ld.global.f32 	%f54, [%rd78];
	fma.rn.f32 	%f55, %f53, %f54, %f67;
	add.s64 	%rd79, %rd104, 1;
	and.b64  	%rd80, %rd79, 4294967295;
	add.s64 	%rd81, %rd80, %rd5;
	shl.b64 	%rd82, %rd81, 2;
	add.s64 	%rd83, %rd2, %rd82;
	ld.global.f32 	%f56, [%rd83];
	mad.lo.s64 	%rd84, %rd80, %rd29, %rd4;
	shl.b64 	%rd85, %rd84, 2;
	add.s64 	%rd86, %rd1, %rd85;
	ld.global.f32 	%f57, [%rd86];
	fma.rn.f32 	%f67, %f56, %f57, %f55;
	add.s64 	%rd87, %rd104, 2;
	and.b64  	%rd104, %rd87, 4294967295;
$L__BB1_11:
	and.b64  	%rd88, %rd24, 1;
	setp.eq.b64 	%p11, %rd88, 1;
	not.pred 	%p12, %p11;
	@%p12 bra 	$L__BB1_13;
	add.s64 	%rd89, %rd104, %rd5;
	shl.b64 	%rd90, %rd89, 2;
	add.s64 	%rd91, %rd2, %rd90;
	ld.global.f32 	%f58, [%rd91];
	mad.lo.s64 	%rd92, %rd104, %rd29, %rd4;
	shl.b64 	%rd93, %rd92, 2;
	add.s64 	%rd94, %rd1, %rd93;
	ld.global.f32 	%f59, [%rd94];
	fma.rn.f32 	%f67, %f58, %f59, %f67;
$L__BB1_13:
	ld.param.u64 	%rd99, [_Z14mult_gpu_naivePfS_S_mmm_param_2];
	mad.lo.s64 	%rd95, %rd29, %rd3, %rd4;
	cvta.to.global.u64 	%rd96, %rd99;
	shl.b64 	%rd97, %rd95, 2;
	add.s64 	%rd98, %rd96, %rd97;
	st.global.f32 	[%rd98], %f67;
$L__BB1_14:
	ret;

}
	// .globl	_Z14mult_gpu_tiledPfS_S_mmm
.visible .entry _Z14mult_gpu_tiledPfS_S_mmm(
	.param .u64 .ptr .align 1 _Z14mult_gpu_tiledPfS_S_mmm_param_0,
	.param .u64 .ptr .align 1 _Z14mult_gpu_tiledPfS_S_mmm_param_1,
	.param .u64 .ptr .align 1 _Z14mult_gpu_tiledPfS_S_mmm_param_2,
	.param .u64 _Z14mult_gpu_tiledPfS_S_mmm_param_3,
	.param .u64 _Z14mult_gpu_tiledPfS_S_mmm_param_4,
	.param .u64 _Z14mult_gpu_tiledPfS_S_mmm_param_5
)
{
	.reg .pred 	%p<10>;
	.reg .b32 	%r<27>;
	.reg .b32 	%f<115>;
	.reg .b64 	%rd<36>;
	// demoted variable
	.shared .align 4 .b8 _ZZ14mult_gpu_tiledPfS_S_mmmE5tileA[4096];
	// demoted variable
	.shared .align 4 .b8 _ZZ14mult_gpu_tiledPfS_S_mmmE5tileB[4096];
	ld.param.u64 	%rd12, [_Z14mult_gpu_tiledPfS_S_mmm_param_0];
	ld.param.u64 	%rd13, [_Z14mult_gpu_tiledPfS_S_mmm_param_1];
	ld.param.u64 	%rd15, [_Z14mult_gpu_tiledPfS_S_mmm_param_3];
	ld.param.u64 	%rd16, [_Z14mult_gpu_tiledPfS_S_mmm_param_4];
	ld.param.u64 	%rd17, [_Z14mult_gpu_tiledPfS_S_mmm_param_5];
	mov.u32 	%r15, %ctaid.y;
	shl.b32 	%r16, %r15, 5;
	mov.u32 	%r24, %tid.y;
	add.s32 	%r2, %r16, %r24;
	mov.u32 	%r17, %ctaid.x;
	shl.b32 	%r18, %r17, 5;
	mov.u32 	%r25, %tid.x;
	add.s32 	%r4, %r18, %r25;
	add.s64 	%rd1, %rd16, 31;
	setp.lt.u64 	%p1, %rd1, 32;
	mov.f32 	%f114, 0f00000000;
	@%p1 bra 	$L__BB2_9;
	cvt.u64.u32 	%rd2, %r2;
	shl.b32 	%r20, %r24, 7;
	mov.u32 	%r21, _ZZ14mult_gpu_tiledPfS_S_mmmE5tileA;
	add.s32 	%r5, %r21, %r20;
	shl.b32 	%r22, %r25, 2;
	add.s32 	%r6, %r5, %r22;
	cvt.u64.u32 	%rd19, %r25;
	mad.lo.s64 	%rd3, %rd16, %rd2, %rd19;
	mov.u32 	%r23, _ZZ14mult_gpu_tiledPfS_S_mmmE5tileB;
	add.s32 	%r8, %r23, %r22;
	add.s32 	%r7, %r8, %r20;
	shr.u64 	%rd4, %rd1, 5;
	cvta.to.global.u64 	%rd5, %rd12;
	cvta.to.global.u64 	%rd6, %rd13;
	mov.f32 	%f114, 0f00000000;
	mov.b64 	%rd35, 0;
	mov.b32 	%r26, 0;
$L__BB2_2:
	setp.le.u64 	%p2, %rd15, %rd2;
	mov.f32 	%f112, 0f00000000;
	@%p2 bra 	$L__BB2_5;
	cvt.u64.u32 	%rd20, %r25;
	setp.le.u64 	%p3, %rd16, %rd20;
	@%p3 bra 	$L__BB2_5;
	cvt.u64.u32 	%rd21, %r26;
	add.s64 	%rd22, %rd3, %rd21;
	shl.b64 	%rd23, %rd22, 2;
	add.s64 	%rd24, %rd5, %rd23;
	ld.global.f32 	%f112, [%rd24];
$L__BB2_5:
	cvt.s64.s32 	%rd25, %r4;
	setp.le.u64 	%p4, %rd17, %rd25;
	st.shared.f32 	[%r6], %f112;
	mov.f32 	%f113, 0f00000000;
	@%p4 bra 	$L__BB2_8;
	cvt.u64.u32 	%rd8, %r24;
	setp.le.u64 	%p5, %rd16, %rd8;
	@%p5 bra 	$L__BB2_8;
	cvt.s64.s32 	%rd26, %r4;
	mad.lo.s64 	%rd27, %rd17, %rd8, %rd26;
	shl.b64 	%rd28, %rd27, 2;
	add.s64 	%rd29, %rd6, %rd28;
	ld.global.f32 	%f113, [%rd29];
$L__BB2_8:
	st.shared.f32 	[%r7], %f113;
	bar.sync 	0;
	ld.shared.f32 	%f14, [%r5];
	ld.shared.f32 	%f15, [%r8];
	fma.rn.f32 	%f16, %f14, %f15, %f114;
	ld.shared.f32 	%f17, [%r5+4];
	ld.shared.f32 	%f18, [%r8+128];
	fma.rn.f32 	%f19, %f17, %f18, %f16;
	ld.shared.f32 	%f20, [%r5+8];
	ld.shared.f32 	%f21, [%r8+256];
	fma.rn.f32 	%f22, %f20, %f21, %f19;
	ld.shared.f32 	%f23, [%r5+12];
	ld.shared.f32 	%f24, [%r8+384];
	fma.rn.f32 	%f25, %f23, %f24, %f22;
	ld.shared.f32 	%f26, [%r5+16];
	ld.shared.f32 	%f27, [%r8+512];
	fma.rn.f32 	%f28, %f26, %f27, %f25;
	ld.shared.f32 	%f29, [%r5+20];
	ld.shared.f32 	%f30, [%r8+640];
	fma.rn.f32 	%f31, %f29, %f30, %f28;
	ld.shared.f32 	%f32, [%r5+24];
	ld.shared.f32 	%f33, [%r8+768];
	fma.rn.f32 	%f34, %f32, %f33, %f31;
	ld.shared.f32 	%f35, [%r5+28];
	ld.shared.f32 	%f36, [%r8+896];
	fma.rn.f32 	%f37, %f35, %f36, %f34;
	ld.shared.f32 	%f38, [%r5+32];
	ld.shared.f32 	%f39, [%r8+1024];
	fma.rn.f32 	%f40, %f38, %f39, %f37;
	ld.shared.f32 	%f41, [%r5+36];
	ld.shared.f32 	%f42, [%r8+1152];
	fma.rn.f32 	%f43, %f41, %f42, %f40;
	ld.shared.f32 	%f44, [%r5+40];
	ld.shared.f32 	%f45, [%r8+1280];
	fma.rn.f32 	%f46, %f44, %f45, %f43;
	ld.shared.f32 	%f47, [%r5+44];
	ld.shared.f32 	%f48, [%r8+1408];
	fma.rn.f32 	%f49, %f47, %f48, %f46;
	ld.shared.f32 	%f50, [%r5+48];
	ld.shared.f32 	%f51, [%r8+1536];
	fma.rn.f32 	%f52, %f50, %f51, %f49;
	ld.shared.f32 	%f53, [%r5+52];
	ld.shared.f32 	%f54, [%r8+1664];
	fma.rn.f32 	%f55, %f53, %f54, %f52;
	ld.shared.f32 	%f56, [%r5+56];
	ld.shared.f32 	%f57, [%r8+1792];
	fma.rn.f32 	%f58, %f56, %f57, %f55;
	ld.shared.f32 	%f59, [%r5+60];
	ld.shared.f32 	%f60, [%r8+1920];
	fma.rn.f32 	%f61, %f59, %f60, %f58;
	ld.shared.f32 	%f62, [%r5+64];
	ld.shared.f32 	%f63, [%r8+2048];
	fma.rn.f32 	%f64, %f62, %f63, %f61;
	ld.shared.f32 	%f65, [%r5+68];
	ld.shared.f32 	%f66, [%r8+2176];
	fma.rn.f32 	%f67, %f65, %f66, %f64;
	ld.shared.f32 	%f68, [%r5+72];
	ld.shared.f32 	%f69, [%r8+2304];
	fma.rn.f32 	%f70, %f68, %f69, %f67;
	ld.shared.f32 	%f71, [%r5+76];
	ld.shared.f32 	%f72, [%r8+2432];
	fma.rn.f32 	%f73, %f71, %f72, %f70;
	ld.shared.f32 	%f74, [%r5+80];
	ld.shared.f32 	%f75, [%r8+2560];
	fma.rn.f32 	%f76, %f74, %f75, %f73;
	ld.shared.f32 	%f77, [%r5+84];
	ld.shared.f32 	%f78, [%r8+2688];
	fma.rn.f32 	%f79, %f77, %f78, %f76;
	ld.shared.f32 	%f80, [%r5+88];
	ld.shared.f32 	%f81, [%r8+2816];
	fma.rn.f32 	%f82, %f80, %f81, %f79;
	ld.shared.f32 	%f83, [%r5+92];
	ld.shared.f32 	%f84, [%r8+2944];
	fma.rn.f32 	%f85, %f83, %f84, %f82;
	ld.shared.f32 	%f86, [%r5+96];
	ld.shared.f32 	%f87, [%r8+3072];
	fma.rn.f32 	%f88, %f86, %f87, %f85;
	ld.shared.f32 	%f89, [%r5+100];
	ld.shared.f32 	%f90, [%r8+3200];
	fma.rn.f32 	%f91, %f89, %f90, %f88;
	ld.shared.f32 	%f92, [%r5+104];
	ld.shared.f32 	%f93, [%r8+3328];
	fma.rn.f32 	%f94, %f92, %f93, %f91;
	ld.shared.f32 	%f95, [%r5+108];
	ld.shared.f32 	%f96, [%r8+3456];
	fma.rn.f32 	%f97, %f95, %f96, %f94;
	ld.shared.f32 	%f98, [%r5+112];
	ld.shared.f32 	%f99, [%r8+3584];
	fma.rn.f32 	%f100, %f98, %f99, %f97;
	ld.shared.f32 	%f101, [%r5+116];
	ld.shared.f32 	%f102, [%r8+3712];
	fma.rn.f32 	%f103, %f101, %f102, %f100;
	ld.shared.f32 	%f104, [%r5+120];
	ld.shared.f32 	%f105, [%r8+3840];
	fma.rn.f32 	%f106, %f104, %f105, %f103;
	ld.shared.f32 	%f107, [%r5+124];
	ld.shared.f32 	%f108, [%r8+3968];
	fma.rn.f32 	%f114, %f107, %f108, %f106;
	bar.sync 	0;
	add.s64 	%rd35, %rd35, 1;
	add.s32 	%r26, %r26, 32;
	add.s32 	%r25, %r25, 32;
	add.s32 	%r24, %r24, 32;
	setp.gt.u64 	%p6, %rd4, %rd35;
	@%p6 bra 	$L__BB2_2;
$L__BB2_9:
	cvt.u64.u32 	%rd10, %r2;
	setp.le.u64 	%p7, %rd15, %rd10;
	cvt.s64.s32 	%rd11, %r4;
	setp.le.u64 	%p8, %rd17, %rd11;
	or.pred  	%p9, %p7, %p8;
	@%p9 bra 	$L__BB2_11;
	ld.param.u64 	%rd34, [_Z14mult_gpu_tiledPfS_S_mmm_param_2];
	mad.lo.s64 	%rd30, %rd17, %rd10, %rd11;
	cvta.to.global.u64 	%rd31, %rd34;
	shl.b64 	%rd32, %rd30, 2;
	add.s64 	%rd33, %rd31, %rd32;
	st.global.f32 	[%rd33], %f114;
$L__BB2_11:
	ret;

}


// ===== COMPILED SASS (sm_100) =====

	.target	sm_100

	.elftype	@"ET_EXEC"


//--------------------- .note.nv.tkinfo           --------------------------
	.section	.note.nv.tkinfo,"",@"SHT_NOTE"
	.sectionflags	@"SHF_NOTE_NV_TKINFO"
	.tkinfo
        /*0018*/ 	.word	0x00000002
        /*0030*/ 	.string	""
        /*0030*/ 	.string	"ptxas"
        /*0030*/ 	.string	"Cuda compilation tools, release 13.0, V13.0.88"
        /*0030*/ 	.string	"Build cuda_13.0.r13.0/compiler.36424714_0"
        /*0030*/ 	.string	"-arch sm_100 -m 64 "



//--------------------- .note.nv.cuinfo           --------------------------
	.section	.note.nv.cuinfo,"",@"SHT_NOTE"
	.sectionflags	@"SHF_NOTE_NV_CUINFO"
        /*0018*/ 	.short	0x0002
        /*001a*/ 	.short	0x0064
        /*001c*/ 	.short	0x0082
	.zero		2


//--------------------- .nv.info                  --------------------------
	.section	.nv.info,"",@"SHT_CUDA_INFO"
	.align	4


	//----- nvinfo : EIATTR_REGCOUNT
	.align		4
        /*0000*/ 	.byte	0x04, 0x2f
        /*0002*/ 	.short	(.L_10 - .L_9)
	.align		4
.L_9:
        /*0004*/ 	.word	index@(_Z15generate_randomPfij)
        /*0008*/ 	.word	0x0000001f


	//----- nvinfo : EIATTR_FRAME_SIZE
	.align		4
.L_10:
        /*000c*/ 	.byte	0x04, 0x11
        /*000e*/ 	.short	(.L_12 - .L_11)
	.align		4
.L_11:
        /*0010*/ 	.word	index@(_Z15generate_randomPfij)
        /*0014*/ 	.word	0x00000030


	//----- nvinfo : EIATTR_REGCOUNT
	.align		4
.L_12:
        /*0018*/ 	.byte	0x04, 0x2f
        /*001a*/ 	.short	(.L_14 - .L_13)
	.align		4
.L_13:
        /*001c*/ 	.word	index@(_Z14mult_gpu_naivePfS_S_mmm)
        /*0020*/ 	.word	0x00000020


	//----- nvinfo : EIATTR_FRAME_SIZE
	.align		4
.L_14:
        /*0024*/ 	.byte	0x04, 0x11
        /*0026*/ 	.short	(.L_16 - .L_15)
	.align		4
.L_15:
        /*0028*/ 	.word	index@(_Z14mult_gpu_naivePfS_S_mmm)
        /*002c*/ 	.word	0x00000000


	//----- nvinfo : EIATTR_REGCOUNT
	.align		4
.L_16:
        /*0030*/ 	.byte	0x04, 0x2f
        /*0032*/ 	.short	(.L_18 - .L_17)
	.align		4
.L_17:
        /*0034*/ 	.word	index@(_Z14mult_gpu_tiledPfS_S_mmm)
        /*0038*/ 	.word	0x00000020


	//----- nvinfo : EIATTR_FRAME_SIZE
	.align		4
.L_18:
        /*003c*/ 	.byte	0x04, 0x11
        /*003e*/ 	.short	(.L_20 - .L_19)
	.align		4
.L_19:
        /*0040*/ 	.word	index@(_Z14mult_gpu_tiledPfS_S_mmm)
        /*0044*/ 	.word	0x00000000


	//----- nvinfo : EIATTR_MIN_STACK_SIZE
	.align		4
.L_20:
        /*0048*/ 	.byte	0x04, 0x12
        /*004a*/ 	.short	(.L_22 - .L_21)
	.align		4
.L_21:
        /*004c*/ 	.word	index@(_Z14mult_gpu_tiledPfS_S_mmm)
        /*0050*/ 	.word	0x00000000


	//----- nvinfo : EIATTR_MIN_STACK_SIZE
	.align		4
.L_22:
        /*0054*/ 	.byte	0x04, 0x12
        /*0056*/ 	.short	(.L_24 - .L_23)
	.align		4
.L_23:
        /*0058*/ 	.word	index@(_Z14mult_gpu_naivePfS_S_mmm)
        /*005c*/ 	.word	0x00000000


	//----- nvinfo : EIATTR_MIN_STACK_SIZE
	.align		4
.L_24:
        /*0060*/ 	.byte	0x04, 0x12
        /*0062*/ 	.short	(.L_26 - .L_25)
	.align		4
.L_25:
        /*0064*/ 	.word	index@(_Z15generate_randomPfij)
        /*0068*/ 	.word	0x00000030
.L_26:


//--------------------- .nv.compat                --------------------------
	.section	.nv.compat,"",@"SHT_CUDA_COMPAT_INFO"
	.align	4
        /*0000*/ 	.byte	0x02, 0x09, 0x00, 0x00, 0x02, 0x02, 0x01, 0x00, 0x02, 0x05, 0x05, 0x00, 0x03, 0x07, 0x01, 0x01
        /*0010*/ 	.byte	0x02, 0x03, 0x00, 0x00, 0x02, 0x06, 0x01, 0x00, 0x04, 0x0b, 0x08, 0x00, 0x09, 0x00, 0x00, 0x00
        /*0020*/ 	.byte	0x00, 0x00, 0x00, 0x00


//--------------------- .nv.info._Z14mult_gpu_tiledPfS_S_mmm --------------------------
	.section	.nv.info._Z14mult_gpu_tiledPfS_S_mmm,"",@"SHT_CUDA_INFO"
	.sectionflags	@""
	.align	4


	//----- nvinfo : EIATTR_CUDA_API_VERSION
	.align		4
        /*0000*/ 	.byte	0x04, 0x37
        /*0002*/ 	.short	(.L_28 - .L_27)
.L_27:
        /*0004*/ 	.word	0x00000082


	//----- nvinfo : EIATTR_KPARAM_INFO
	.align		4
.L_28:
        /*0008*/ 	.byte	0x04, 0x17
        /*000a*/ 	.short	(.L_30 - .L_29)
.L_29:
        /*000c*/ 	.word	0x00000000
        /*0010*/ 	.short	0x0005
        /*0012*/ 	.short	0x0028
        /*0014*/ 	.byte	0x00, 0xf0, 0x21, 0x00


	//----- nvinfo : EIATTR_KPARAM_INFO
	.align		4
.L_30:
        /*0018*/ 	.byte	0x04, 0x17
        /*001a*/ 	.short	(.L_32 - .L_31)
.L_31:
        /*001c*/ 	.word	0x00000000
        /*0020*/ 	.short	0x0004
        /*0022*/ 	.short	0x0020
        /*0024*/ 	.byte	0x00, 0xf0, 0x21, 0x00


	//----- nvinfo : EIATTR_KPARAM_INFO
	.align		4
.L_32:
        /*0028*/ 	.byte	0x04, 0x17
        /*002a*/ 	.short	(.L_34 - .L_33)
.L_33:
        /*002c*/ 	.word	0x00000000
        /*0030*/ 	.short	0x0003
        /*0032*/ 	.short	0x0018
        /*0034*/ 	.byte	0x00, 0xf0, 0x21, 0x00


	//----- nvinfo : EIATTR_KPARAM_INFO
	.align		4
.L_34:
        /*0038*/ 	.byte	0x04, 0x17
        /*003a*/ 	.short	(.L_36 - .L_35)
.L_35:
        /*003c*/ 	.word	0x00000000
        /*0040*/ 	.short	0x0002
        /*0042*/ 	.short	0x0010
        /*0044*/ 	.byte	0x00, 0xf5, 0x21, 0x00


	//----- nvinfo : EIATTR_KPARAM_INFO
	.align		4
.L_36:
        /*0048*/ 	.byte	0x04, 0x17
        /*004a*/ 	.short	(.L_38 - .L_37)
.L_37:
        /*004c*/ 	.word	0x00000000
        /*0050*/ 	.short	0x0001
        /*0052*/ 	.short	0x0008
        /*0054*/ 	.byte	0x00, 0xf5, 0x21, 0x00


	//----- nvinfo : EIATTR_KPARAM_INFO
	.align		4
.L_38:
        /*0058*/ 	.byte	0x04, 0x17
        /*005a*/ 	.short	(.L_40 - .L_39)
.L_39:
        /*005c*/ 	.word	0x00000000
        /*0060*/ 	.short	0x0000
        /*0062*/ 	.short	0x0000
        /*0064*/ 	.byte	0x00, 0xf5, 0x21, 0x00


	//----- nvinfo : EIATTR_SPARSE_MMA_MASK
	.align		4
.L_40:
        /*0068*/ 	.byte	0x03, 0x50
        /*006a*/ 	.short	0x0000


	//----- nvinfo : EIATTR_MAXREG_COUNT
	.align		4
        /*006c*/ 	.byte	0x03, 0x1b
        /*006e*/ 	.short	0x00ff


	//----- nvinfo : EIATTR_NUM_BARRIERS
	.align		4
        /*0070*/ 	.byte	0x02, 0x4c
        /*0072*/ 	.byte	0x01
	.zero		1


	//----- nvinfo : EIATTR_MERCURY_ISA_VERSION
	.align		4
        /*0074*/ 	.byte	0x03, 0x5f
        /*0076*/ 	.short	0x0101


	//----- nvinfo : EIATTR_VRC_CTA_INIT_COUNT
	.align		4
        /*0078*/ 	.byte	0x02, 0x4a
	.zero		1
	.zero		1


	//----- nvinfo : EIATTR_EXIT_INSTR_OFFSETS
	.align		4
        /*007c*/ 	.byte	0x04, 0x1c
        /*007e*/ 	.short	(.L_42 - .L_41)


	//   ....[0]....
.L_41:
        /*0080*/ 	.word	0x000009c0


	//   ....[1]....
        /*0084*/ 	.word	0x00000a40


	//----- nvinfo : EIATTR_CRS_STACK_SIZE
	.align		4
.L_42:
        /*0088*/ 	.byte	0x04, 0x1e
        /*008a*/ 	.short	(.L_44 - .L_43)
.L_43:
        /*008c*/ 	.word	0x00000000


	//----- nvinfo : EIATTR_CBANK_PARAM_SIZE
	.align		4
.L_44:
        /*0090*/ 	.byte	0x03, 0x19
        /*0092*/ 	.short	0x0030


	//----- nvinfo : EIATTR_PARAM_CBANK
	.align		4
        /*0094*/ 	.byte	0x04, 0x0a
        /*0096*/ 	.short	(.L_46 - .L_45)
	.align		4
.L_45:
        /*0098*/ 	.word	index@(.nv.constant0._Z14mult_gpu_tiledPfS_S_mmm)
        /*009c*/ 	.short	0x0380
        /*009e*/ 	.short	0x0030


	//----- nvinfo : EIATTR_SW_WAR
	.align		4
.L_46:
        /*00a0*/ 	.byte	0x04, 0x36
        /*00a2*/ 	.short	(.L_48 - .L_47)
.L_47:
        /*00a4*/ 	.word	0x00000008
.L_48:


//--------------------- .nv.info._Z14mult_gpu_naivePfS_S_mmm --------------------------
	.section	.nv.info._Z14mult_gpu_naivePfS_S_mmm,"",@"SHT_CUDA_INFO"
	.sectionflags	@""
	.align	4


	//----- nvinfo : EIATTR_CUDA_API_VERSION
	.align		4
        /*0000*/ 	.byte	0x04, 0x37
        /*0002*/ 	.short	(.L_50 - .L_49)
.L_49:
        /*0004*/ 	.word	0x00000082


	//----- nvinfo : EIATTR_KPARAM_INFO
	.align		4
.L_50:
        /*0008*/ 	.byte	0x04, 0x17
        /*000a*/ 	.short	(.L_52 - .L_51)
.L_51:
        /*000c*/ 	.word	0x00000000
        /*0010*/ 	.short	0x0005
        /*0012*/ 	.short	0x0028
        /*0014*/ 	.byte	0x00, 0xf0, 0x21, 0x00


	//----- nvinfo : EIATTR_KPARAM_INFO
	.align		4
.L_52:
        /*0018*/ 	.byte	0x04, 0x17
        /*001a*/ 	.short	(.L_54 - .L_53)
.L_53:
        /*001c*/ 	.word	0x00000000
        /*0020*/ 	.short	0x0004
        /*0022*/ 	.short	0x0020
        /*0024*/ 	.byte	0x00, 0xf0, 0x21, 0x00


	//----- nvinfo : EIATTR_KPARAM_INFO
	.align		4
.L_54:
        /*0028*/ 	.byte	0x04, 0x17
        /*002a*/ 	.short	(.L_56 - .L_55)
.L_55:
        /*002c*/ 	.word	0x00000000
        /*0030*/ 	.short	0x0003
        /*0032*/ 	.short	0x0018
        /*0034*/ 	.byte	0x00, 0xf0, 0x21, 0x00


	//----- nvinfo : EIATTR_KPARAM_INFO
	.align		4
.L_56:
        /*0038*/ 	.byte	0x04, 0x17
        /*003a*/ 	.short	(.L_58 - .L_57)
.L_57:
        /*003c*/ 	.word	0x00000000
        /*0040*/ 	.short	0x0002
        /*0042*/ 	.short	0x0010
        /*0044*/ 	.byte	0x00, 0xf5, 0x21, 0x00


	//----- nvinfo : EIATTR_KPARAM_INFO
	.align		4
.L_58:
        /*0048*/ 	.byte	0x04, 0x17
        /*004a*/ 	.short	(.L_60 - .L_59)
.L_59:
        /*004c*/ 	.word	0x00000000
        /*0050*/ 	.short	0x0001
        /*0052*/ 	.short	0x0008
        /*0054*/ 	.byte	0x00, 0xf5, 0x21, 0x00


	//----- nvinfo : EIATTR_KPARAM_INFO
	.align		4
.L_60:
        /*0058*/ 	.byte	0x04, 0x17
        /*005a*/ 	.short	(.L_62 - .L_61)
.L_61:
        /*005c*/ 	.word	0x00000000
        /*0060*/ 	.short	0x0000
        /*0062*/ 	.short	0x0000
        /*0064*/ 	.byte	0x00, 0xf5, 0x21, 0x00


	//----- nvinfo : EIATTR_SPARSE_MMA_MASK
	.align		4
.L_62:
        /*0068*/ 	.byte	0x03, 0x50
        /*006a*/ 	.short	0x0000


	//----- nvinfo : EIATTR_MAXREG_COUNT
	.align		4
        /*006c*/ 	.byte	0x03, 0x1b
        /*006e*/ 	.short	0x00ff


	//----- nvinfo : EIATTR_MERCURY_ISA_VERSION
	.align		4
        /*0070*/ 	.byte	0x03, 0x5f
        /*0072*/ 	.short	0x0101


	//----- nvinfo : EIATTR_VRC_CTA_INIT_COUNT
	.align		4
        /*0074*/ 	.byte	0x02, 0x4a
	.zero		1
	.zero		1


	//----- nvinfo : EIATTR_EXIT_INSTR_OFFSETS
	.align		4
        /*0078*/ 	.byte	0x04, 0x1c
        /*007a*/ 	.short	(.L_64 - .L_63)


	//   ....[0]....
.L_63:
        /*007c*/ 	.word	0x000000f0


	//   ....[1]....
        /*0080*/ 	.word	0x00000dc0


	//----- nvinfo : EIATTR_CBANK_PARAM_SIZE
	.align		4
.L_64:
        /*0084*/ 	.byte	0x03, 0x19
        /*0086*/ 	.short	0x0030


	//----- nvinfo : EIATTR_PARAM_CBANK
	.align		4
        /*0088*/ 	.byte	0x04, 0x0a
        /*008a*/ 	.short	(.L_66 - .L_65)
	.align		4
.L_65:
        /*008c*/ 	.word	index@(.nv.constant0._Z14mult_gpu_naivePfS_S_mmm)
        /*0090*/ 	.short	0x0380
        /*0092*/ 	.short	0x0030


	//----- nvinfo : EIATTR_SW_WAR
	.align		4
.L_66:
        /*0094*/ 	.byte	0x04, 0x36
        /*0096*/ 	.short	(.L_68 - .L_67)
.L_67:
        /*0098*/ 	.word	0x00000008
.L_68:


//--------------------- .nv.info._Z15generate_randomPfij --------------------------
	.section	.nv.info._Z15generate_randomPfij,"",@"SHT_CUDA_INFO"
	.sectionflags	@""
	.align	4


	//----- nvinfo : EIATTR_CUDA_API_VERSION
	.align		4
        /*0000*/ 	.byte	0x04, 0x37
        /*0002*/ 	.short	(.L_70 - .L_69)
.L_69:
        /*0004*/ 	.word	0x00000082


	//----- nvinfo : EIATTR_KPARAM_INFO
	.align		4
.L_70:
        /*0008*/ 	.byte	0x04, 0x17
        /*000a*/ 	.short	(.L_72 - .L_71)
.L_71:
        /*000c*/ 	.word	0x00000000
        /*0010*/ 	.short	0x0002
        /*0012*/ 	.short	0x000c
        /*0014*/ 	.byte	0x00, 0xf0, 0x11, 0x00


	//----- nvinfo : EIATTR_KPARAM_INFO
	.align		4
.L_72:
        /*0018*/ 	.byte	0x04, 0x17
        /*001a*/ 	.short	(.L_74 - .L_73)
.L_73:
        /*001c*/ 	.word	0x00000000
        /*0020*/ 	.short	0x0001
        /*0022*/ 	.short	0x0008
        /*0024*/ 	.byte	0x00, 0xf0, 0x11, 0x00


	//----- nvinfo : EIATTR_KPARAM_INFO
	.align		4
.L_74:
        /*0028*/ 	.byte	0x04, 0x17
        /*002a*/ 	.short	(.L_76 - .L_75)
.L_75:
        /*002c*/ 	.word	0x00000000
        /*0030*/ 	.short	0x0000
        /*0032*/ 	.short	0x0000
        /*0034*/ 	.byte	0x00, 0xf5, 0x21, 0x00


	//----- nvinfo : EIATTR_SPARSE_MMA_MASK
	.align		4
.L_76:
        /*0038*/ 	.byte	0x03, 0x50
        /*003a*/ 	.short	0x0000


	//----- nvinfo : EIATTR_MAXREG_COUNT
	.align		4
        /*003c*/ 	.byte	0x03, 0x1b
        /*003e*/ 	.short	0x00ff


	//----- nvinfo : EIATTR_MERCURY_ISA_VERSION
	.align		4
        /*0040*/ 	.byte	0x03, 0x5f
        /*0042*/ 	.short	0x0101


	//----- nvinfo : EIATTR_VRC_CTA_INIT_COUNT
	.align		4
        /*0044*/ 	.byte	0x02, 0x4a
	.zero		1
	.zero		1


	//----- nvinfo : EIATTR_EXIT_INSTR_OFFSETS
	.align		4
        /*0048*/ 	.byte	0x04, 0x1c
        /*004a*/ 	.short	(.L_78 - .L_77)


	//   ....[0]....
.L_77:
        /*004c*/ 	.word	0x00000080


	//   ....[1]....
        /*0050*/ 	.word	0x000027b0


	//----- nvinfo : EIATTR_CRS_STACK_SIZE
	.align		4
.L_78:
        /*0054*/ 	.byte	0x04, 0x1e
        /*0056*/ 	.short	(.L_80 - .L_79)
.L_79:
        /*0058*/ 	.word	0x00000000


	//----- nvinfo : EIATTR_CBANK_PARAM_SIZE
	.align		4
.L_80:
        /*005c*/ 	.byte	0x03, 0x19
        /*005e*/ 	.short	0x0010


	//----- nvinfo : EIATTR_PARAM_CBANK
	.align		4
        /*0060*/ 	.byte	0x04, 0x0a
        /*0062*/ 	.short	(.L_82 - .L_81)
	.align		4
.L_81:
        /*0064*/ 	.word	index@(.nv.constant0._Z15generate_randomPfij)
        /*0068*/ 	.short	0x0380
        /*006a*/ 	.short	0x0010


	//----- nvinfo : EIATTR_SW_WAR
	.align		4
.L_82:
        /*006c*/ 	.byte	0x04, 0x36
        /*006e*/ 	.short	(.L_84 - .L_83)
.L_83:
        /*0070*/ 	.word	0x00000008
.L_84:


//--------------------- .nv.callgraph             --------------------------
	.section	.nv.callgraph,"",@"SHT_CUDA_CALLGRAPH"
	.align	4
	.sectionentsize	8
	.align		4
        /*0000*/ 	.word	0x00000000
	.align		4
        /*0004*/ 	.word	0xffffffff
	.align		4
        /*0008*/ 	.word	0x00000000
	.align		4
        /*000c*/ 	.word	0xfffffffe
	.align		4
        /*0010*/ 	.word	0x00000000
	.align		4
        /*0014*/ 	.word	0xfffffffd
	.align		4
        /*0018*/ 	.word	0x00000000
	.align		4
        /*001c*/ 	.word	0xfffffffc


//--------------------- .nv.constant4             --------------------------
	.section	.nv.constant4,"a",@progbits
	.align	8
	.align		8
.nv.constant4:
        /*0000*/ 	.dword	precalc_xorwow_matrix
	.align		8
        /*0008*/ 	.dword	precalc_xorwow_offset_matrix
	.align		8
        /*0010*/ 	.dword	mrg32k3aM1
	.align		8
        /*0018*/ 	.dword	mrg32k3aM2
	.align		8
        /*0020*/ 	.dword	mrg32k3aM1SubSeq
	.align		8
        /*0028*/ 	.dword	mrg32k3aM2SubSeq
	.align		8
        /*0030*/ 	.dword	mrg32k3aM1Seq
	.align		8
        /*0038*/ 	.dword	mrg32k3aM2Seq


//--------------------- .nv.constant3             --------------------------
	.section	.nv.constant3,"a",@progbits
	.align	8
.nv.constant3:
	.type		__cr_lgamma_table,@object
	.size		__cr_lgamma_table,(.L_8 - __cr_lgamma_table)
__cr_lgamma_table:
        /*0000*/ 	.byte	0x00, 0x00, 0x00, 0x00, 0x00, 0x00, 0x00, 0x00, 0x00, 0x00, 0x00, 0x00, 0x00, 0x00, 0x00, 0x00
        /*0010*/ 	.byte	0xef, 0x39, 0xfa, 0xfe, 0x42, 0x2e, 0xe6, 0x3f, 0x02, 0x20, 0x2a, 0xfa, 0x0b, 0xab, 0xfc, 0x3f
        /*0020*/ 	.byte	0xf9, 0x2c, 0x92, 0x7c, 0xa7, 0x6c, 0x09, 0x40, 0xc9, 0x79, 0x44, 0x3c, 0x64, 0x26, 0x13, 0x40
        /*0030*/ 	.byte	0xca, 0x01, 0xcf, 0x3a, 0x27, 0x51, 0x1a, 0x40, 0x30, 0xcc, 0x2d, 0xf3, 0xe1, 0x0c, 0x21, 0x40
        /*0040*/ 	.byte	0x0d, 0xb7, 0xfc, 0x82, 0x8e, 0x35, 0x25, 0x40
.L_8:


//--------------------- .text._Z14mult_gpu_tiledPfS_S_mmm --------------------------
	.section	.text._Z14mult_gpu_tiledPfS_S_mmm,"ax",@progbits
	.align	128
        .global         _Z14mult_gpu_tiledPfS_S_mmm
        .type           _Z14mult_gpu_tiledPfS_S_mmm,@function
        .size           _Z14mult_gpu_tiledPfS_S_mmm,(.L_x_23 - _Z14mult_gpu_tiledPfS_S_mmm)
        .other          _Z14mult_gpu_tiledPfS_S_mmm,@"STO_CUDA_ENTRY STV_DEFAULT"
_Z14mult_gpu_tiledPfS_S_mmm:
.text._Z14mult_gpu_tiledPfS_S_mmm:
[----:B------:R-:W-:Y:S01]  /*0000*/  LDC R1, c[0x0][0x37c] ;  /* 0x0000df00ff017b82 */ /* 0x000fe20000000800 */
[----:B------:R-:W0:Y:S01]  /*0010*/  LDCU.64 UR12, c[0x0][0x3a0] ;  /* 0x00007400ff0c77ac */ /* 0x000e220008000a00 */
[----:B------:R-:W1:Y:S01]  /*0020*/  S2R R7, SR_CTAID.Y ;  /* 0x0000000000077919 */ /* 0x000e620000002600 */
[----:B------:R-:W-:Y:S01]  /*0030*/  HFMA2 R23, -RZ, RZ, 0, 0 ;  /* 0x00000000ff177431 */ /* 0x000fe200000001ff */
[----:B------:R-:W2:Y:S01]  /*0040*/  LDCU.64 UR10, c[0x0][0x358] ;  /* 0x00006b00ff0a77ac */ /* 0x000ea20008000a00 */
[----:B------:R-:W1:Y:S01]  /*0050*/  S2R R16, SR_TID.Y ;  /* 0x0000000000107919 */ /* 0x000e620000002200 */
[----:B------:R-:W3:Y:S01]  /*0060*/  S2R R20, SR_CTAID.X ;  /* 0x0000000000147919 */ /* 0x000ee20000002500 */
[----:B------:R-:W3:Y:S01]  /*0070*/  S2R R6, SR_TID.X ;  /* 0x0000000000067919 */ /* 0x000ee20000002100 */
[----:B0-----:R-:W-:-:S04]  /*0080*/  UIADD3 UR7, UP0, UPT, UR12, 0x1f, URZ ;  /* 0x0000001f0c077890 */ /* 0x001fc8000ff1e0ff */
[----:B------:R-:W-:Y:S02]  /*0090*/  UIADD3.X UR8, UPT, UPT, URZ, UR13, URZ, UP0, !UPT ;  /* 0x0000000dff087290 */ /* 0x000fe400087fe4ff */
[----:B------:R-:W-:-:S04]  /*00a0*/  UISETP.GE.U32.AND UP0, UPT, UR7, 0x20, UPT ;  /* 0x000000200700788c */ /* 0x000fc8000bf06070 */
[----:B------:R-:W-:Y:S01]  /*00b0*/  UISETP.GE.U32.AND.EX UP0, UPT, UR8, URZ, UPT, UP0 ;  /* 0x000000ff0800728c */ /* 0x000fe2000bf06100 */
[----:B-1----:R-:W-:Y:S02]  /*00c0*/  LEA R7, R7, R16, 0x5 ;  /* 0x0000001007077211 */ /* 0x002fe400078e28ff */
[----:B---3--:R-:W-:-:S06]  /*00d0*/  LEA R20, R20, R6, 0x5 ;  /* 0x0000000614147211 */ /* 0x008fcc00078e28ff */
[----:B--2---:R-:W-:Y:S05]  /*00e0*/  BRA.U !UP0, `(.L_x_0) ;  /* 0x0000000908187547 */ /* 0x004fea000b800000 */
[----:B------:R-:W0:Y:S01]  /*00f0*/  S2UR UR6, SR_CgaCtaId ;  /* 0x00000000000679c3 */ /* 0x000e220000008800 */
[----:B------:R-:W1:Y:S01]  /*0100*/  LDCU.64 UR14, c[0x0][0x398] ;  /* 0x00007300ff0e77ac */ /* 0x000e620008000a00 */
[----:B------:R-:W-:Y:S02]  /*0110*/  MOV R2, R6 ;  /* 0x0000000600027202 */ /* 0x000fe40000000f00 */
[----:B------:R-:W-:Y:S01]  /*0120*/  MOV R3, RZ ;  /* 0x000000ff00037202 */ /* 0x000fe20000000f00 */
[----:B------:R-:W-:Y:S01]  /*0130*/  UMOV UR4, 0x400 ;  /* 0x0000040000047882 */ /* 0x000fe20000000000 */
[----:B------:R-:W-:Y:S01]  /*0140*/  MOV R23, RZ ;  /* 0x000000ff00177202 */ /* 0x000fe20000000f00 */
[----:B------:R-:W-:Y:S01]  /*0150*/  UIADD3 UR5, UPT, UPT, UR4, 0x1000, URZ ;  /* 0x0000100004057890 */ /* 0x000fe2000fffe0ff */
[C---:B------:R-:W-:Y:S01]  /*0160*/  IMAD.WIDE.U32 R18, R7.reuse, UR12, R2 ;  /* 0x0000000c07127c25 */ /* 0x040fe2000f8e0002 */
[----:B------:R-:W-:Y:S01]  /*0170*/  USHF.R.U64 UR7, UR7, 0x5, UR8 ;  /* 0x0000000507077899 */ /* 0x000fe20008001208 */
[----:B------:R-:W2:Y:S02]  /*0180*/  LDCU.64 UR20, c[0x0][0x3a0] ;  /* 0x00007400ff1477ac */ /* 0x000ea40008000a00 */
[C---:B------:R-:W-:Y:S01]  /*0190*/  IMAD R2, R7.reuse, UR13, R19 ;  /* 0x0000000d07027c24 */ /* 0x040fe2000f8e0213 */
[----:B------:R-:W3:Y:S01]  /*01a0*/  LDCU.64 UR16, c[0x0][0x3a8] ;  /* 0x00007500ff1077ac */ /* 0x000ee20008000a00 */
[----:B-1----:R-:W-:Y:S01]  /*01b0*/  ISETP.GE.U32.AND P0, PT, R7, UR14, PT ;  /* 0x0000000e07007c0c */ /* 0x002fe2000bf06070 */
[----:B------:R-:W1:Y:S03]  /*01c0*/  LDCU.64 UR18, c[0x0][0x388] ;  /* 0x00007100ff1277ac */ /* 0x000e660008000a00 */
[----:B------:R-:W-:Y:S01]  /*01d0*/  ISETP.GE.U32.AND.EX P0, PT, RZ, UR15, PT, P0 ;  /* 0x0000000fff007c0c */ /* 0x000fe2000bf06100 */
[----:B0-----:R-:W-:-:S02]  /*01e0*/  ULEA UR4, UR6, UR4, 0x18 ;  /* 0x0000000406047291 */ /* 0x001fc4000f8ec0ff */
[----:B------:R-:W-:Y:S02]  /*01f0*/  ULEA UR5, UR6, UR5, 0x18 ;  /* 0x0000000506057291 */ /* 0x000fe4000f8ec0ff */
[----:B------:R-:W-:Y:S02]  /*0200*/  USHF.R.U32.HI UR8, URZ, 0x5, UR8 ;  /* 0x00000005ff087899 */ /* 0x000fe40008011608 */
[----:B------:R-:W-:Y:S01]  /*0210*/  LEA R5, R16, UR4, 0x7 ;  /* 0x0000000410057c11 */ /* 0x000fe2000f8e38ff */
[----:B------:R-:W-:Y:S01]  /*0220*/  UMOV UR6, URZ ;  /* 0x000000ff00067c82 */ /* 0x000fe20008000000 */
[C---:B------:R-:W-:Y:S01]  /*0230*/  LEA R3, R6.reuse, UR5, 0x2 ;  /* 0x0000000506037c11 */ /* 0x040fe2000f8e10ff */
[----:B------:R-:W-:Y:S01]  /*0240*/  UMOV UR5, URZ ;  /* 0x000000ff00057c82 */ /* 0x000fe20008000000 */
[----:B------:R-:W-:Y:S01]  /*0250*/  LEA R4, R6, R5, 0x2 ;  /* 0x0000000506047211 */ /* 0x000fe200078e10ff */
[----:B------:R-:W-:Y:S01]  /*0260*/  UMOV UR4, URZ ;  /* 0x000000ff00047c82 */ /* 0x000fe20008000000 */
[----:B--23--:R-:W-:-:S07]  /*0270*/  LEA R0, R16, R3, 0x7 ;  /* 0x0000000310007211 */ /* 0x00cfce00078e38ff */
.L_x_3:
[----:B------:R-:W-:Y:S02]  /*0280*/  ISETP.GE.U32.AND P1, PT, R6, UR20, PT ;  /* 0x0000001406007c0c */ /* 0x000fe4000bf26070 */
[----:B------:R-:W-:Y:S02]  /*0290*/  MOV R25, RZ ;  /* 0x000000ff00197202 */ /* 0x000fe40000000f00 */
[----:B------:R-:W-:-:S04]  /*02a0*/  ISETP.GE.U32.AND.EX P1, PT, RZ, UR21, PT, P1 ;  /* 0x00000015ff007c0c */ /* 0x000fc8000bf26110 */
[----:B------:R-:W-:-:S13]  /*02b0*/  PLOP3.LUT P1, PT, P0, P1, PT, 0xf8, 0x8f ;  /* 0x00000000008f781c */ /* 0x000fda0000723f70 */
[----:B------:R-:W0:Y:S01]  /*02c0*/  @!P1 LDC.64 R8, c[0x0][0x380] ;  /* 0x0000e000ff089b82 */ /* 0x000e220000000a00 */
[----:B------:R-:W-:-:S04]  /*02d0*/  @!P1 IADD3 R10, P2, PT, R18, UR4, RZ ;  /* 0x00000004120a9c10 */ /* 0x000fc8000ff5e0ff */
[----:B------:R-:W-:Y:S02]  /*02e0*/  @!P1 IADD3.X R11, PT, PT, RZ, R2, RZ, P2, !PT ;  /* 0x00000002ff0b9210 */ /* 0x000fe400017fe4ff */
[----:B------:R-:W-:Y:S02]  /*02f0*/  SHF.R.S32.HI R21, RZ, 0x1f, R20 ;  /* 0x0000001fff157819 */ /* 0x000fe40000011414 */
[----:B0-----:R-:W-:-:S04]  /*0300*/  @!P1 LEA R8, P2, R10, R8, 0x2 ;  /* 0x000000080a089211 */ /* 0x001fc800078410ff */
[----:B------:R-:W-:-:S05]  /*0310*/  @!P1 LEA.HI.X R9, R10, R9, R11, 0x2, P2 ;  /* 0x000000090a099211 */ /* 0x000fca00010f140b */
[----:B------:R0:W5:Y:S01]  /*0320*/  @!P1 LDG.E R25, desc[UR10][R8.64] ;  /* 0x0000000a08199981 */ /* 0x000162000c1e1900 */
[----:B------:R-:W-:Y:S01]  /*0330*/  ISETP.GE.U32.AND P1, PT, R20, UR16, PT ;  /* 0x0000001014007c0c */ /* 0x000fe2000bf26070 */
[----:B------:R-:W-:Y:S01]  /*0340*/  BSSY.RECONVERGENT B0, `(.L_x_1) ;  /* 0x000000c000007945 */ /* 0x000fe20003800200 */
[----:B------:R-:W-:Y:S02]  /*0350*/  HFMA2 R29, -RZ, RZ, 0, 0 ;  /* 0x00000000ff1d7431 */ /* 0x000fe400000001ff */
[----:B------:R-:W-:-:S13]  /*0360*/  ISETP.GE.U32.AND.EX P1, PT, R21, UR17, PT, P1 ;  /* 0x0000001115007c0c */ /* 0x000fda000bf26110 */
[----:B0-----:R-:W-:Y:S05]  /*0370*/  @P1 BRA `(.L_x_2) ;  /* 0x0000000000201947 */ /* 0x001fea0003800000 */
[----:B------:R-:W-:-:S04]  /*0380*/  ISETP.GE.U32.AND P1, PT, R16, UR20, PT ;  /* 0x0000001410007c0c */ /* 0x000fc8000bf26070 */
[----:B------:R-:W-:-:S13]  /*0390*/  ISETP.GE.U32.AND.EX P1, PT, RZ, UR21, PT, P1 ;  /* 0x00000015ff007c0c */ /* 0x000fda000bf26110 */
[----:B------:R-:W-:Y:S05]  /*03a0*/  @P1 BRA `(.L_x_2) ;  /* 0x0000000000141947 */ /* 0x000fea0003800000 */
[----:B------:R-:W-:-:S04]  /*03b0*/  IMAD.WIDE.U32 R8, R16, UR16, R20 ;  /* 0x0000001010087c25 */ /* 0x000fc8000f8e0014 */
[----:B------:R-:W-:Y:S01]  /*03c0*/  IMAD R9, R16, UR17, R9 ;  /* 0x0000001110097c24 */ /* 0x000fe2000f8e0209 */
[----:B-1----:R-:W-:-:S04]  /*03d0*/  LEA R10, P1, R8, UR18, 0x2 ;  /* 0x00000012080a7c11 */ /* 0x002fc8000f8210ff */
[----:B------:R-:W-:-:S05]  /*03e0*/  LEA.HI.X R11, R8, UR19, R9, 0x2, P1 ;  /* 0x00000013080b7c11 */ /* 0x000fca00088f1409 */
[----:B------:R0:W5:Y:S04]  /*03f0*/  LDG.E R29, desc[UR10][R10.64] ;  /* 0x0000000a0a1d7981 */ /* 0x000168000c1e1900 */
.L_x_2:
[----:B-1----:R-:W-:Y:S05]  /*0400*/  BSYNC.RECONVERGENT B0 ;  /* 0x0000000000007941 */ /* 0x002fea0003800200 */
.L_x_1:
[----:B-----5:R-:W-:Y:S01]  /*0410*/  STS [R4], R25 ;  /* 0x0000001904007388 */ /* 0x020fe20000000800 */
[----:B------:R-:W-:Y:S01]  /*0420*/  UIADD3 UR5, UP0, UPT, UR5, 0x1, URZ ;  /* 0x0000000105057890 */ /* 0x000fe2000ff1e0ff */
[----:B------:R-:W-:Y:S01]  /*0430*/  IADD3 R6, PT, PT, R6, 0x20, RZ ;  /* 0x0000002006067810 */ /* 0x000fe20007ffe0ff */
[----:B------:R-:W-:Y:S01]  /*0440*/  UIADD3 UR4, UPT, UPT, UR4, 0x20, URZ ;  /* 0x0000002004047890 */ /* 0x000fe2000fffe0ff */
[----:B------:R-:W-:Y:S01]  /*0450*/  STS [R0], R29 ;  /* 0x0000001d00007388 */ /* 0x000fe20000000800 */
[----:B------:R-:W-:Y:S01]  /*0460*/  UIADD3.X UR6, UPT, UPT, URZ, UR6, URZ, UP0, !UPT ;  /* 0x00000006ff067290 */ /* 0x000fe200087fe4ff */
[----:B------:R-:W-:Y:S01]  /*0470*/  IADD3 R16, PT, PT, R16, 0x20, RZ ;  /* 0x0000002010107810 */ /* 0x000fe20007ffe0ff */
[----:B------:R-:W-:Y:S01]  /*0480*/  UISETP.GT.U32.AND UP0, UPT, UR7, UR5, UPT ;  /* 0x000000050700728c */ /* 0x000fe2000bf04070 */
[----:B------:R-:W-:Y:S03]  /*0490*/  BAR.SYNC.DEFER_BLOCKING 0x0 ;  /* 0x0000000000007b1d */ /* 0x000fe60000010000 */
[----:B------:R-:W-:-:S03]  /*04a0*/  UISETP.GT.U32.AND.EX UP0, UPT, UR8, UR6, UPT, UP0 ;  /* 0x000000060800728c */ /* 0x000fc6000bf04100 */
[----:B------:R-:W-:Y:S04]  /*04b0*/  LDS R24, [R3] ;  /* 0x0000000003187984 */ /* 0x000fe80000000800 */
[----:B------:R-:W1:Y:S04]  /*04c0*/  LDS.128 R12, [R5] ;  /* 0x00000000050c7984 */ /* 0x000e680000000c00 */
[----:B------:R-:W2:Y:S04]  /*04d0*/  LDS R28, [R3+0x80] ;  /* 0x00008000031c7984 */ /* 0x000ea80000000800 */
[----:B------:R-:W3:Y:S04]  /*04e0*/  LDS R27, [R3+0x100] ;  /* 0x00010000031b7984 */ /* 0x000ee80000000800 */
[----:B------:R-:W4:Y:S04]  /*04f0*/  LDS R22, [R3+0x180] ;  /* 0x0001800003167984 */ /* 0x000f280000000800 */
[----:B------:R-:W-:Y:S04]  /*0500*/  LDS R17, [R3+0x200] ;  /* 0x0002000003117984 */ /* 0x000fe80000000800 */
[----:B0-----:R-:W0:Y:S04]  /*0510*/  LDS.128 R8, [R5+0x10] ;  /* 0x0000100005087984 */ /* 0x001e280000000c00 */
[----:B------:R-:W0:Y:S04]  /*0520*/  LDS R26, [R3+0x280] ;  /* 0x00028000031a7984 */ /* 0x000e280000000800 */
[----:B------:R-:W0:Y:S01]  /*0530*/  LDS R25, [R3+0x300] ;  /* 0x0003000003197984 */ /* 0x000e220000000800 */
[----:B-1----:R-:W-:-:S03]  /*0540*/  FFMA R23, R12, R24, R23 ;  /* 0x000000180c177223 */ /* 0x002fc60000000017 */
[----:B------:R-:W1:Y:S01]  /*0550*/  LDS R24, [R3+0x380] ;  /* 0x0003800003187984 */ /* 0x000e620000000800 */
[----:B--2---:R-:W-:-:S03]  /*0560*/  FFMA R28, R28, R13, R23 ;  /* 0x0000000d1c1c7223 */ /* 0x004fc60000000017 */
[----:B------:R-:W-:Y:S01]  /*0570*/  LDS R23, [R3+0x400] ;  /* 0x0004000003177984 */ /* 0x000fe20000000800 */
[----:B---3--:R-:W-:-:S03]  /*0580*/  FFMA R27, R27, R14, R28 ;  /* 0x0000000e1b1b7223 */ /* 0x008fc6000000001c */
[----:B------:R-:W-:Y:S01]  /*0590*/  LDS R28, [R3+0x780] ;  /* 0x00078000031c7984 */ /* 0x000fe20000000800 */
[----:B----4-:R-:W-:-:S03]  /*05a0*/  FFMA R27, R22, R15, R27 ;  /* 0x0000000f161b7223 */ /* 0x010fc6000000001b */
[----:B------:R-:W2:Y:S04]  /*05b0*/  LDS.128 R12, [R5+0x20] ;  /* 0x00002000050c7984 */ /* 0x000ea80000000c00 */
[----:B------:R-:W3:Y:S01]  /*05c0*/  LDS R22, [R3+0x480] ;  /* 0x0004800003167984 */ /* 0x000ee20000000800 */
[----:B0-----:R-:W-:-:S03]  /*05d0*/  FFMA R27, R8, R17, R27 ;  /* 0x00000011081b7223 */ /* 0x001fc6000000001b */
[----:B------:R-:W0:Y:S01]  /*05e0*/  LDS R17, [R3+0x500] ;  /* 0x0005000003117984 */ /* 0x000e220000000800 */
[----:B------:R-:W-:-:S03]  /*05f0*/  FFMA R8, R26, R9, R27 ;  /* 0x000000091a087223 */ /* 0x000fc6000000001b */
[----:B------:R-:W4:Y:S01]  /*0600*/  LDS R26, [R3+0x580] ;  /* 0x00058000031a7984 */ /* 0x000f220000000800 */
[----:B------:R-:W-:-:S04]  /*0610*/  FFMA R25, R25, R10, R8 ;  /* 0x0000000a19197223 */ /* 0x000fc80000000008 */
[----:B-1----:R-:W-:Y:S02]  /*0620*/  FFMA R27, R24, R11, R25 ;  /* 0x0000000b181b7223 */ /* 0x002fe40000000019 */
[----:B------:R-:W-:Y:S04]  /*0630*/  LDS R25, [R3+0x600] ;  /* 0x0006000003197984 */ /* 0x000fe80000000800 */
[----:B------:R-:W1:Y:S04]  /*0640*/  LDS.128 R8, [R5+0x30] ;  /* 0x0000300005087984 */ /* 0x000e680000000c00 */
[----:B------:R-:W1:Y:S01]  /*0650*/  LDS R24, [R3+0x680] ;  /* 0x0006800003187984 */ /* 0x000e620000000800 */
[----:B--2---:R-:W-:-:S03]  /*0660*/  FFMA R27, R12, R23, R27 ;  /* 0x000000170c1b7223 */ /* 0x004fc6000000001b */
[----:B------:R-:W2:Y:S01]  /*0670*/  LDS R23, [R3+0x700] ;  /* 0x0007000003177984 */ /* 0x000ea20000000800 */
[----:B---3--:R-:W-:-:S04]  /*0680*/  FFMA R22, R22, R13, R27 ;  /* 0x0000000d16167223 */ /* 0x008fc8000000001b */
[----:B0-----:R-:W-:Y:S02]  /*0690*/  FFMA R17, R17, R14, R22 ;  /* 0x0000000e11117223 */ /* 0x001fe40000000016 */
[----:B------:R-:W-:Y:S02]  /*06a0*/  LDS R22, [R3+0x880] ;  /* 0x0008800003167984 */ /* 0x000fe40000000800 */
[----:B----4-:R-:W-:Y:S02]  /*06b0*/  FFMA R27, R26, R15, R17 ;  /* 0x0000000f1a1b7223 */ /* 0x010fe40000000011 */
[----:B------:R-:W-:Y:S04]  /*06c0*/  LDS R17, [R3+0x800] ;  /* 0x0008000003117984 */ /* 0x000fe80000000800 */
[----:B------:R-:W0:Y:S04]  /*06d0*/  LDS.128 R12, [R5+0x40] ;  /* 0x00004000050c7984 */ /* 0x000e280000000c00 */
[----:B------:R-:W-:Y:S01]  /*06e0*/  LDS R26, [R3+0x980] ;  /* 0x00098000031a7984 */ /* 0x000fe20000000800 */
[----:B-1----:R-:W-:-:S03]  /*06f0*/  FFMA R27, R8, R25, R27 ;  /* 0x00000019081b7223 */ /* 0x002fc6000000001b */
[----:B------:R-:W1:Y:S01]  /*0700*/  LDS R25, [R3+0x900] ;  /* 0x0009000003197984 */ /* 0x000e620000000800 */
[----:B------:R-:W-:-:S04]  /*0710*/  FFMA R24, R24, R9, R27 ;  /* 0x0000000918187223 */ /* 0x000fc8000000001b */
[----:B--2---:R-:W-:Y:S02]  /*0720*/  FFMA R23, R23, R10, R24 ;  /* 0x0000000a17177223 */ /* 0x004fe40000000018 */
[----:B------:R-:W-:Y:S02]  /*0730*/  LDS R24, [R3+0xa80] ;  /* 0x000a800003187984 */ /* 0x000fe40000000800 */
[----:B------:R-:W-:Y:S02]  /*0740*/  FFMA R27, R28, R11, R23 ;  /* 0x0000000b1c1b7223 */ /* 0x000fe40000000017 */
[----:B------:R-:W-:Y:S04]  /*0750*/  LDS R23, [R3+0xa00] ;  /* 0x000a000003177984 */ /* 0x000fe80000000800 */
[----:B------:R-:W2:Y:S01]  /*0760*/  LDS.128 R8, [R5+0x50] ;  /* 0x0000500005087984 */ /* 0x000ea20000000c00 */
[----:B0-----:R-:W-:-:S03]  /*0770*/  FFMA R27, R12, R17, R27 ;  /* 0x000000110c1b7223 */ /* 0x001fc6000000001b */
[----:B------:R-:W0:Y:S01]  /*0780*/  LDS R17, [R3+0xb00] ;  /* 0x000b000003117984 */ /* 0x000e220000000800 */
[----:B------:R-:W-:-:S03]  /*0790*/  FFMA R12, R22, R13, R27 ;  /* 0x0000000d160c7223 */ /* 0x000fc6000000001b */
[----:B------:R-:W3:Y:S01]  /*07a0*/  LDS R22, [R3+0xb80] ;  /* 0x000b800003167984 */ /* 0x000ee20000000800 */
[----:B-1----:R-:W-:-:S04]  /*07b0*/  FFMA R25, R25, R14, R12 ;  /* 0x0000000e19197223 */ /* 0x002fc8000000000c */
[----:B------:R-:W-:Y:S02]  /*07c0*/  FFMA R27, R26, R15, R25 ;  /* 0x0000000f1a1b7223 */ /* 0x000fe40000000019 */
[----:B------:R-:W-:Y:S04]  /*07d0*/  LDS R25, [R3+0xc00] ;  /* 0x000c000003197984 */ /* 0x000fe80000000800 */
[----:B------:R-:W1:Y:S04]  /*07e0*/  LDS.128 R12, [R5+0x60] ;  /* 0x00006000050c7984 */ /* 0x000e680000000c00 */
[----:B------:R-:W4:Y:S01]  /*07f0*/  LDS R26, [R3+0xc80] ;  /* 0x000c8000031a7984 */ /* 0x000f220000000800 */
[----:B--2---:R-:W-:-:S04]  /*0800*/  FFMA R23, R8, R23, R27 ;  /* 0x0000001708177223 */ /* 0x004fc8000000001b */
[----:B------:R-:W-:Y:S02]  /*0810*/  FFMA R24, R24, R9, R23 ;  /* 0x0000000918187223 */ /* 0x000fe40000000017 */
[----:B------:R-:W2:Y:S02]  /*0820*/  LDS R23, [R3+0xd00] ;  /* 0x000d000003177984 */ /* 0x000ea40000000800 */
[----:B0-----:R-:W-:Y:S02]  /*0830*/  FFMA R17, R17, R10, R24 ;  /* 0x0000000a11117223 */ /* 0x001fe40000000018 */
[----:B------:R-:W0:Y:S02]  /*0840*/  LDS R24, [R3+0xd80] ;  /* 0x000d800003187984 */ /* 0x000e240000000800 */
[----:B---3--:R-:W-:Y:S02]  /*0850*/  FFMA R27, R22, R11, R17 ;  /* 0x0000000b161b7223 */ /* 0x008fe40000000011 */
[----:B------:R-:W-:Y:S04]  /*0860*/  LDS R17, [R3+0xe00] ;  /* 0x000e000003117984 */ /* 0x000fe80000000800 */
[----:B------:R-:W3:Y:S04]  /*0870*/  LDS.128 R8, [R5+0x70] ;  /* 0x0000700005087984 */ /* 0x000ee80000000c00 */
[----:B------:R-:W3:Y:S01]  /*0880*/  LDS R22, [R3+0xe80] ;  /* 0x000e800003167984 */ /* 0x000ee20000000800 */
[----:B-1----:R-:W-:-:S03]  /*0890*/  FFMA R27, R12, R25, R27 ;  /* 0x000000190c1b7223 */ /* 0x002fc6000000001b */
[----:B------:R-:W1:Y:S01]  /*08a0*/  LDS R25, [R3+0xf00] ;  /* 0x000f000003197984 */ /* 0x000e620000000800 */
[----:B----4-:R-:W-:-:S03]  /*08b0*/  FFMA R26, R26, R13, R27 ;  /* 0x0000000d1a1a7223 */ /* 0x010fc6000000001b */
[----:B------:R-:W4:Y:S01]  /*08c0*/  LDS R12, [R3+0xf80] ;  /* 0x000f8000030c7984 */ /* 0x000f220000000800 */
[----:B--2---:R-:W-:-:S04]  /*08d0*/  FFMA R23, R23, R14, R26 ;  /* 0x0000000e17177223 */ /* 0x004fc8000000001a */
[----:B0-----:R-:W-:-:S04]  /*08e0*/  FFMA R15, R24, R15, R23 ;  /* 0x0000000f180f7223 */ /* 0x001fc80000000017 */
[----:B---3--:R-:W-:-:S04]  /*08f0*/  FFMA R15, R8, R17, R15 ;  /* 0x00000011080f7223 */ /* 0x008fc8000000000f */
[----:B------:R-:W-:-:S04]  /*0900*/  FFMA R22, R22, R9, R15 ;  /* 0x0000000916167223 */ /* 0x000fc8000000000f */
[----:B-1----:R-:W-:-:S04]  /*0910*/  FFMA R25, R25, R10, R22 ;  /* 0x0000000a19197223 */ /* 0x002fc80000000016 */
[----:B----4-:R-:W-:Y:S01]  /*0920*/  FFMA R23, R12, R11, R25 ;  /* 0x0000000b0c177223 */ /* 0x010fe20000000019 */
[----:B------:R-:W-:Y:S06]  /*0930*/  BAR.SYNC.DEFER_BLOCKING 0x0 ;  /* 0x0000000000007b1d */ /* 0x000fec0000010000 */
[----:B------:R-:W-:Y:S05]  /*0940*/  BRA.U UP0, `(.L_x_3) ;  /* 0xfffffff9004c7547 */ /* 0x000fea000b83ffff */
.L_x_0:
[----:B------:R-:W0:Y:S01]  /*0950*/  LDCU.64 UR12, c[0x0][0x3a8] ;  /* 0x00007500ff0c77ac */ /* 0x000e220008000a00 */
[----:B------:R-:W-:Y:S01]  /*0960*/  SHF.R.S32.HI R3, RZ, 0x1f, R20 ;  /* 0x0000001fff037819 */ /* 0x000fe20000011414 */
[----:B------:R-:W1:Y:S01]  /*0970*/  LDCU.64 UR14, c[0x0][0x398] ;  /* 0x00007300ff0e77ac */ /* 0x000e620008000a00 */
[----:B0-----:R-:W-:Y:S02]  /*0980*/  ISETP.GE.U32.AND P0, PT, R20, UR12, PT ;  /* 0x0000000c14007c0c */ /* 0x001fe4000bf06070 */
[----:B-1----:R-:W-:Y:S02]  /*0990*/  ISETP.GE.U32.AND P1, PT, R7, UR14, PT ;  /* 0x0000000e07007c0c */ /* 0x002fe4000bf26070 */
[----:B------:R-:W-:-:S04]  /*09a0*/  ISETP.GE.U32.AND.EX P0, PT, R3, UR13, PT, P0 ;  /* 0x0000000d03007c0c */ /* 0x000fc8000bf06100 */
[----:B------:R-:W-:-:S13]  /*09b0*/  ISETP.GE.U32.OR.EX P0, PT, RZ, UR15, P0, P1 ;  /* 0x0000000fff007c0c */ /* 0x000fda0008706510 */
[----:B------:R-:W-:Y:S05]  /*09c0*/  @P0 EXIT ;  /* 0x000000000000094d */ /* 0x000fea0003800000 */
[----:B------:R-:W0:Y:S01]  /*09d0*/  LDCU.64 UR4, c[0x0][0x390] ;  /* 0x00007200ff0477ac */ /* 0x000e220008000a00 */
[----:B------:R-:W-:-:S05]  /*09e0*/  MOV R2, R20 ;  /* 0x0000001400027202 */ /* 0x000fca0000000f00 */
[----:B------:R-:W-:-:S04]  /*09f0*/  IMAD.WIDE.U32 R2, R7, UR12, R2 ;  /* 0x0000000c07027c25 */ /* 0x000fc8000f8e0002 */
[----:B------:R-:W-:Y:S01]  /*0a00*/  IMAD R7, R7, UR13, R3 ;  /* 0x0000000d07077c24 */ /* 0x000fe2000f8e0203 */
[----:B0-----:R-:W-:-:S04]  /*0a10*/  LEA R4, P0, R2, UR4, 0x2 ;  /* 0x0000000402047c11 */ /* 0x001fc8000f8010ff */
[----:B------:R-:W-:-:S05]  /*0a20*/  LEA.HI.X R5, R2, UR5, R7, 0x2, P0 ;  /* 0x0000000502057c11 */ /* 0x000fca00080f1407 */
[----:B------:R-:W-:Y:S01]  /*0a30*/  STG.E desc[UR10][R4.64], R23 ;  /* 0x0000001704007986 */ /* 0x000fe2000c10190a */
[----:B------:R-:W-:Y:S05]  /*0a40*/  EXIT ;  /* 0x000000000000794d */ /* 0x000fea0003800000 */
.L_x_4:
[----:B------:R-:W-:-:S00]  /*0a50*/  BRA `(.L_x_4) ;  /* 0xfffffffc00fc7947 */ /* 0x000fc0000383ffff */
[----:B------:R-:W-:-:S00]  /*0a60*/  NOP ;  /* 0x0000000000007918 */ /* 0x000fc00000000000 */
        /* <DEDUP_REMOVED lines=9> */
.L_x_23:


//--------------------- .text._Z14mult_gpu_naivePfS_S_mmm --------------------------
	.section	.text._Z14mult_gpu_naivePfS_S_mmm,"ax",@progbits
	.align	128
        .global         _Z14mult_gpu_naivePfS_S_mmm
        .type           _Z14mult_gpu_naivePfS_S_mmm,@function
        .size           _Z14mult_gpu_naivePfS_S_mmm,(.L_x_24 - _Z14mult_gpu_naivePfS_S_mmm)
        .other          _Z14mult_gpu_naivePfS_S_mmm,@"STO_CUDA_ENTRY STV_DEFAULT"
_Z14mult_gpu_naivePfS_S_mmm:
.text._Z14mult_gpu_naivePfS_S_mmm:
[----:B------:R-:W-:Y:S01]  /*0000*/  LDC R1, c[0x0][0x37c] ;  /* 0x0000df00ff017b82 */ /* 0x000fe20000000800 */
[----:B------:R-:W0:Y:S01]  /*0010*/  S2R R12, SR_TID.Y ;  /* 0x00000000000c7919 */ /* 0x000e220000002200 */
[----:B------:R-:W1:Y:S06]  /*0020*/  LDCU UR4, c[0x0][0x360] ;  /* 0x00006c00ff0477ac */ /* 0x000e6c0008000800 */
[----:B------:R-:W2:Y:S01]  /*0030*/  LDC.64 R10, c[0x0][0x3a8] ;  /* 0x0000ea00ff0a7b82 */ /* 0x000ea20000000a00 */
[----:B------:R-:W0:Y:S01]  /*0040*/  S2R R13, SR_CTAID.Y ;  /* 0x00000000000d7919 */ /* 0x000e220000002600 */
[----:B------:R-:W0:Y:S01]  /*0050*/  LDCU UR5, c[0x0][0x364] ;  /* 0x00006c80ff0577ac */ /* 0x000e220008000800 */
[----:B------:R-:W1:Y:S01]  /*0060*/  S2R R0, SR_TID.X ;  /* 0x0000000000007919 */ /* 0x000e620000002100 */
[----:B------:R-:W3:Y:S01]  /*0070*/  LDCU.64 UR6, c[0x0][0x398] ;  /* 0x00007300ff0677ac */ /* 0x000ee20008000a00 */
[----:B------:R-:W1:Y:S01]  /*0080*/  S2R R3, SR_CTAID.X ;  /* 0x0000000000037919 */ /* 0x000e620000002500 */
[----:B0-----:R-:W-:-:S05]  /*0090*/  IMAD R12, R13, UR5, R12 ;  /* 0x000000050d0c7c24 */ /* 0x001fca000f8e020c */
[----:B--2---:R-:W-:Y:S01]  /*00a0*/  ISETP.GE.U32.AND P0, PT, R12, R10, PT ;  /* 0x0000000a0c00720c */ /* 0x004fe20003f06070 */
[----:B-1----:R-:W-:-:S03]  /*00b0*/  IMAD R0, R3, UR4, R0 ;  /* 0x0000000403007c24 */ /* 0x002fc6000f8e0200 */
[----:B------:R-:W-:Y:S02]  /*00c0*/  ISETP.GE.U32.AND.EX P0, PT, RZ, R11, PT, P0 ;  /* 0x0000000bff00720c */ /* 0x000fe40003f06100 */
[----:B---3--:R-:W-:-:S04]  /*00d0*/  ISETP.GE.U32.AND P1, PT, R0, UR6, PT ;  /* 0x0000000600007c0c */ /* 0x008fc8000bf26070 */
[----:B------:R-:W-:-:S13]  /*00e0*/  ISETP.GE.U32.OR.EX P0, PT, RZ, UR7, P0, P1 ;  /* 0x00000007ff007c0c */ /* 0x000fda0008706510 */
[----:B------:R-:W-:Y:S05]  /*00f0*/  @P0 EXIT ;  /* 0x000000000000094d */ /* 0x000fea0003800000 */
[----:B------:R-:W0:Y:S01]  /*0100*/  LDCU.64 UR8, c[0x0][0x3a0] ;  /* 0x00007400ff0877ac */ /* 0x000e220008000a00 */
[----:B------:R-:W-:Y:S01]  /*0110*/  IMAD.MOV.U32 R19, RZ, RZ, RZ ;  /* 0x000000ffff137224 */ /* 0x000fe200078e00ff */
[----:B------:R-:W1:Y:S01]  /*0120*/  LDCU.64 UR10, c[0x0][0x358] ;  /* 0x00006b00ff0a77ac */ /* 0x000e620008000a00 */
[----:B0-----:R-:W-:-:S04]  /*0130*/  UISETP.NE.U32.AND UP0, UPT, UR8, URZ, UPT ;  /* 0x000000ff0800728c */ /* 0x001fc8000bf05070 */
[----:B------:R-:W-:-:S09]  /*0140*/  UISETP.NE.AND.EX UP0, UPT, UR9, URZ, UPT, UP0 ;  /* 0x000000ff0900728c */ /* 0x000fd2000bf05300 */
[----:B-1----:R-:W-:Y:S05]  /*0150*/  BRA.U !UP0, `(.L_x_5) ;  /* 0x0000000908f87547 */ /* 0x002fea000b800000 */
[----:B------:R-:W-:Y:S02]  /*0160*/  UISETP.GE.U32.AND UP1, UPT, UR8, 0x8, UPT ;  /* 0x000000080800788c */ /* 0x000fe4000bf26070 */
[C---:B------:R-:W-:Y:S01]  /*0170*/  IMAD.WIDE.U32 R14, R0.reuse, UR8, RZ ;  /* 0x00000008000e7c25 */ /* 0x040fe2000f8e00ff */
[----:B------:R-:W-:Y:S02]  /*0180*/  ULOP3.LUT UR13, UR8, 0x7, URZ, 0xc0, !UPT ;  /* 0x00000007080d7892 */ /* 0x000fe4000f8ec0ff */
[----:B------:R-:W-:Y:S01]  /*0190*/  UISETP.GE.U32.AND.EX UP1, UPT, UR9, URZ, UPT, UP1 ;  /* 0x000000ff0900728c */ /* 0x000fe2000bf26110 */
[----:B------:R-:W-:Y:S01]  /*01a0*/  IMAD.MOV.U32 R19, RZ, RZ, RZ ;  /* 0x000000ffff137224 */ /* 0x000fe200078e00ff */
[----:B------:R-:W-:Y:S01]  /*01b0*/  UISETP.NE.U32.AND UP0, UPT, UR13, URZ, UPT ;  /* 0x000000ff0d00728c */ /* 0x000fe2000bf05070 */
[----:B------:R-:W-:Y:S01]  /*01c0*/  IMAD R2, R0, UR9, R15 ;  /* 0x0000000900027c24 */ /* 0x000fe2000f8e020f */
[----:B------:R-:W-:Y:S01]  /*01d0*/  UMOV UR4, URZ ;  /* 0x000000ff00047c82 */ /* 0x000fe20008000000 */
[----:B------:R-:W-:Y:S01]  /*01e0*/  UMOV UR5, URZ ;  /* 0x000000ff00057c82 */ /* 0x000fe20008000000 */
[----:B------:R-:W-:-:S03]  /*01f0*/  UISETP.NE.AND.EX UP0, UPT, URZ, URZ, UPT, UP0 ;  /* 0x000000ffff00728c */ /* 0x000fc6000bf05300 */
[----:B------:R-:W-:Y:S08]  /*0200*/  BRA.U !UP1, `(.L_x_6) ;  /* 0x0000000509047547 */ /* 0x000ff0000b800000 */
[----:B------:R-:W0:Y:S01]  /*0210*/  LDCU.128 UR16, c[0x0][0x380] ;  /* 0x00007000ff1077ac */ /* 0x000e220008000c00 */
[C-C-:B------:R-:W-:Y:S01]  /*0220*/  SHF.L.U64.HI R6, R10.reuse, 0x5, R11.reuse ;  /* 0x000000050a067819 */ /* 0x140fe2000001020b */
[----:B------:R-:W-:Y:S01]  /*0230*/  IMAD.MOV.U32 R19, RZ, RZ, RZ ;  /* 0x000000ffff137224 */ /* 0x000fe200078e00ff */
[C---:B------:R-:W-:Y:S01]  /*0240*/  SHF.L.U64.HI R8, R10.reuse, 0x2, R11 ;  /* 0x000000020a087819 */ /* 0x040fe2000001020b */
[----:B------:R-:W1:Y:S01]  /*0250*/  LDCU UR5, c[0x0][0x3a4] ;  /* 0x00007480ff0577ac */ /* 0x000e620008000800 */
[----:B------:R-:W-:Y:S01]  /*0260*/  IMAD.SHL.U32 R5, R10, 0x4, RZ ;  /* 0x000000040a057824 */ /* 0x000fe200078e00ff */
[----:B------:R-:W-:-:S07]  /*0270*/  ULOP3.LUT UR4, UR8, 0xfffffff8, URZ, 0xc0, !UPT ;  /* 0xfffffff808047892 */ /* 0x000fce000f8ec0ff */
[----:B------:R-:W-:Y:S01]  /*0280*/  UMOV UR6, UR4 ;  /* 0x0000000400067c82 */ /* 0x000fe20008000000 */
[----:B0-----:R-:W-:Y:S02]  /*0290*/  LEA R7, P1, R14, UR16, 0x2 ;  /* 0x000000100e077c11 */ /* 0x001fe4000f8210ff */
[----:B------:R-:W-:Y:S02]  /*02a0*/  LEA R4, P0, R12, UR18, 0x2 ;  /* 0x000000120c047c11 */ /* 0x000fe4000f8010ff */
[----:B------:R-:W-:Y:S01]  /*02b0*/  LEA.HI.X R17, R14, UR17, R2, 0x2, P1 ;  /* 0x000000110e117c11 */ /* 0x000fe200088f1402 */
[----:B-1----:R-:W-:Y:S01]  /*02c0*/  UMOV UR7, UR5 ;  /* 0x0000000500077c82 */ /* 0x002fe20008000000 */
[----:B------:R-:W-:Y:S02]  /*02d0*/  IADD3 R7, P1, PT, R7, 0x10, RZ ;  /* 0x0000001007077810 */ /* 0x000fe40007f3e0ff */
[----:B------:R-:W-:-:S03]  /*02e0*/  LEA.HI.X R3, R12, UR19, RZ, 0x2, P0 ;  /* 0x000000130c037c11 */ /* 0x000fc600080f14ff */
[----:B------:R-:W-:-:S08]  /*02f0*/  IMAD.X R17, RZ, RZ, R17, P1 ;  /* 0x000000ffff117224 */ /* 0x000fd000008e0611 */
.L_x_7:
[----:B------:R-:W-:Y:S01]  /*0300*/  IMAD.MOV.U32 R22, RZ, RZ, R4 ;  /* 0x000000ffff167224 */ /* 0x000fe200078e0004 */
[----:B------:R-:W-:Y:S01]  /*0310*/  IADD3 R24, P0, PT, R4, R5, RZ ;  /* 0x0000000504187210 */ /* 0x000fe20007f1e0ff */
[----:B------:R-:W-:Y:S01]  /*0320*/  IMAD.MOV.U32 R23, RZ, RZ, R3 ;  /* 0x000000ffff177224 */ /* 0x000fe200078e0003 */
[----:B------:R-:W-:-:S03]  /*0330*/  MOV R16, R7 ;  /* 0x0000000700107202 */ /* 0x000fc60000000f00 */
[----:B------:R-:W-:Y:S01]  /*0340*/  IMAD.X R25, R3, 0x1, R8, P0 ;  /* 0x0000000103197824 */ /* 0x000fe200000e0608 */
[----:B------:R-:W2:Y:S01]  /*0350*/  LDG.E R22, desc[UR10][R22.64] ;  /* 0x0000000a16167981 */ /* 0x000ea2000c1e1900 */
[----:B------:R-:W-:-:S03]  /*0360*/  IADD3 R26, P0, PT, R24, R5, RZ ;  /* 0x00000005181a7210 */ /* 0x000fc60007f1e0ff */
[----:B------:R-:W3:Y:S04]  /*0370*/  LDG.E R7, desc[UR10][R24.64] ;  /* 0x0000000a18077981 */ /* 0x000ee8000c1e1900 */
[----:B------:R-:W4:Y:S04]  /*0380*/  LDG.E R28, desc[UR10][R16.64+-0x8] ;  /* 0xfffff80a101c7981 */ /* 0x000f28000c1e1900 */
[----:B------:R-:W2:Y:S01]  /*0390*/  LDG.E R23, desc[UR10][R16.64+-0x10] ;  /* 0xfffff00a10177981 */ /* 0x000ea2000c1e1900 */
[----:B------:R-:W-:-:S03]  /*03a0*/  IMAD.X R27, R25, 0x1, R8, P0 ;  /* 0x00000001191b7824 */ /* 0x000fc600000e0608 */
[----:B------:R-:W3:Y:S04]  /*03b0*/  LDG.E R24, desc[UR10][R16.64+-0xc] ;  /* 0xfffff40a10187981 */ /* 0x000ee8000c1e1900 */
[----:B------:R-:W4:Y:S01]  /*03c0*/  LDG.E R9, desc[UR10][R26.64] ;  /* 0x0000000a1a097981 */ /* 0x000f22000c1e1900 */
[----:B------:R-:W-:-:S03]  /*03d0*/  IADD3 R20, P0, PT, R26, R5, RZ ;  /* 0x000000051a147210 */ /* 0x000fc60007f1e0ff */
[----:B------:R-:W5:Y:S01]  /*03e0*/  LDG.E R29, desc[UR10][R16.64+0x8] ;  /* 0x0000080a101d7981 */ /* 0x000f62000c1e1900 */
[----:B------:R-:W-:Y:S02]  /*03f0*/  IADD3.X R21, PT, PT, R27, R8, RZ, P0, !PT ;  /* 0x000000081b157210 */ /* 0x000fe400007fe4ff */
[----:B------:R-:W-:-:S03]  /*0400*/  IADD3 R18, P0, PT, R20, R5, RZ ;  /* 0x0000000514127210 */ /* 0x000fc60007f1e0ff */
[----:B------:R-:W5:Y:S01]  /*0410*/  LDG.E R20, desc[UR10][R20.64] ;  /* 0x0000000a14147981 */ /* 0x000f62000c1e1900 */
[----:B--2---:R-:W-:Y:S01]  /*0420*/  FFMA R23, R23, R22, R19 ;  /* 0x0000001617177223 */ /* 0x004fe20000000013 */
[----:B------:R-:W-:Y:S01]  /*0430*/  IMAD.X R19, R21, 0x1, R8, P0 ;  /* 0x0000000115137824 */ /* 0x000fe200000e0608 */
[----:B------:R-:W-:Y:S01]  /*0440*/  IADD3 R22, P0, PT, R18, R5, RZ ;  /* 0x0000000512167210 */ /* 0x000fe20007f1e0ff */
[----:B------:R-:W2:Y:S01]  /*0450*/  LDG.E R21, desc[UR10][R16.64+0x4] ;  /* 0x0000040a10157981 */ /* 0x000ea2000c1e1900 */
[----:B---3--:R-:W-:-:S03]  /*0460*/  FFMA R25, R24, R7, R23 ;  /* 0x0000000718197223 */ /* 0x008fc60000000017 */
[--C-:B------:R-:W-:Y:S01]  /*0470*/  IMAD.X R23, R19, 0x1, R8.reuse, P0 ;  /* 0x0000000113177824 */ /* 0x100fe200000e0608 */
[----:B------:R-:W5:Y:S01]  /*0480*/  LDG.E R7, desc[UR10][R16.64+-0x4] ;  /* 0xfffffc0a10077981 */ /* 0x000f62000c1e1900 */
[----:B------:R-:W-:Y:S01]  /*0490*/  IADD3 R24, P0, PT, R22, R5, RZ ;  /* 0x0000000516187210 */ /* 0x000fe20007f1e0ff */
[----:B----4-:R-:W-:Y:S02]  /*04a0*/  FFMA R28, R28, R9, R25 ;  /* 0x000000091c1c7223 */ /* 0x010fe40000000019 */
[----:B------:R-:W3:Y:S02]  /*04b0*/  LDG.E R18, desc[UR10][R18.64] ;  /* 0x0000000a12127981 */ /* 0x000ee4000c1e1900 */
[----:B------:R-:W-:Y:S02]  /*04c0*/  IMAD.X R25, R23, 0x1, R8, P0 ;  /* 0x0000000117197824 */ /* 0x000fe400000e0608 */
[----:B------:R-:W3:Y:S01]  /*04d0*/  LDG.E R9, desc[UR10][R16.64] ;  /* 0x0000000a10097981 */ /* 0x000ee2000c1e1900 */
[----:B------:R-:W-:-:S03]  /*04e0*/  IADD3 R26, P0, PT, R24, R5, RZ ;  /* 0x00000005181a7210 */ /* 0x000fc60007f1e0ff */
[----:B------:R-:W2:Y:S02]  /*04f0*/  LDG.E R22, desc[UR10][R22.64] ;  /* 0x0000000a16167981 */ /* 0x000ea4000c1e1900 */
[----:B------:R-:W-:Y:S02]  /*0500*/  IMAD.X R27, R25, 0x1, R8, P0 ;  /* 0x00000001191b7824 */ /* 0x000fe400000e0608 */
[----:B------:R-:W4:Y:S04]  /*0510*/  LDG.E R24, desc[UR10][R24.64] ;  /* 0x0000000a18187981 */ /* 0x000f28000c1e1900 */
[----:B------:R-:W4:Y:S04]  /*0520*/  LDG.E R26, desc[UR10][R26.64] ;  /* 0x0000000a1a1a7981 */ /* 0x000f28000c1e1900 */
[----:B------:R0:W4:Y:S01]  /*0530*/  LDG.E R19, desc[UR10][R16.64+0xc] ;  /* 0x00000c0a10137981 */ /* 0x000122000c1e1900 */
[----:B------:R-:W-:-:S04]  /*0540*/  UIADD3 UR6, UP1, UPT, UR6, -0x8, URZ ;  /* 0xfffffff806067890 */ /* 0x000fc8000ff3e0ff */
[----:B------:R-:W-:Y:S02]  /*0550*/  UIADD3.X UR7, UPT, UPT, UR7, -0x1, URZ, UP1, !UPT ;  /* 0xffffffff07077890 */ /* 0x000fe40008ffe4ff */
[----:B------:R-:W-:-:S04]  /*0560*/  UISETP.NE.U32.AND UP1, UPT, UR6, URZ, UPT ;  /* 0x000000ff0600728c */ /* 0x000fc8000bf25070 */
[----:B------:R-:W-:Y:S01]  /*0570*/  UISETP.NE.AND.EX UP1, UPT, UR7, URZ, UPT, UP1 ;  /* 0x000000ff0700728c */ /* 0x000fe2000bf25310 */
[----:B------:R-:W-:-:S05]  /*0580*/  LEA R4, P0, R10, R4, 0x5 ;  /* 0x000000040a047211 */ /* 0x000fca00078028ff */
[----:B------:R-:W-:Y:S02]  /*0590*/  IMAD.X R3, R3, 0x1, R6, P0 ;  /* 0x0000000103037824 */ /* 0x000fe400000e0606 */
[----:B-----5:R-:W-:-:S04]  /*05a0*/  FFMA R20, R7, R20, R28 ;  /* 0x0000001407147223 */ /* 0x020fc8000000001c */
[----:B---3--:R-:W-:-:S04]  /*05b0*/  FFMA R18, R9, R18, R20 ;  /* 0x0000001209127223 */ /* 0x008fc80000000014 */
[----:B--2---:R-:W-:Y:S01]  /*05c0*/  FFMA R18, R21, R22, R18 ;  /* 0x0000001615127223 */ /* 0x004fe20000000012 */
[----:B------:R-:W-:-:S03]  /*05d0*/  IADD3 R7, P1, PT, R16, 0x20, RZ ;  /* 0x0000002010077810 */ /* 0x000fc60007f3e0ff */
[----:B----4-:R-:W-:Y:S01]  /*05e0*/  FFMA R18, R29, R24, R18 ;  /* 0x000000181d127223 */ /* 0x010fe20000000012 */
[----:B0-----:R-:W-:-:S03]  /*05f0*/  IADD3.X R17, PT, PT, RZ, R17, RZ, P1, !PT ;  /* 0x00000011ff117210 */ /* 0x001fc60000ffe4ff */
[----:B------:R-:W-:Y:S01]  /*0600*/  FFMA R19, R19, R26, R18 ;  /* 0x0000001a13137223 */ /* 0x000fe20000000012 */
[----:B------:R-:W-:Y:S06]  /*0610*/  BRA.U UP1, `(.L_x_7) ;  /* 0xfffffffd01387547 */ /* 0x000fec000b83ffff */
.L_x_6:
[----:B------:R-:W-:Y:S05]  /*0620*/  BRA.U !UP0, `(.L_x_5) ;  /* 0x0000000508c47547 */ /* 0x000fea000b800000 */
[----:B------:R-:W-:Y:S02]  /*0630*/  UISETP.GE.U32.AND UP1, UPT, UR13, 0x4, UPT ;  /* 0x000000040d00788c */ /* 0x000fe4000bf26070 */
[----:B------:R-:W-:Y:S02]  /*0640*/  ULOP3.LUT UR12, UR8, 0x3, URZ, 0xc0, !UPT ;  /* 0x00000003080c7892 */ /* 0x000fe4000f8ec0ff */
[----:B------:R-:W-:Y:S02]  /*0650*/  UISETP.GE.U32.AND.EX UP1, UPT, URZ, URZ, UPT, UP1 ;  /* 0x000000ffff00728c */ /* 0x000fe4000bf26110 */
[----:B------:R-:W-:-:S04]  /*0660*/  UISETP.NE.U32.AND UP0, UPT, UR12, URZ, UPT ;  /* 0x000000ff0c00728c */ /* 0x000fc8000bf05070 */
[----:B------:R-:W-:-:S03]  /*0670*/  UISETP.NE.AND.EX UP0, UPT, URZ, URZ, UPT, UP0 ;  /* 0x000000ffff00728c */ /* 0x000fc6000bf05300 */
[----:B------:R-:W-:Y:S08]  /*0680*/  BRA.U !UP1, `(.L_x_8) ;  /* 0x0000000109d47547 */ /* 0x000ff0000b800000 */
[----:B------:R-:W0:Y:S01]  /*0690*/  LDCU.128 UR16, c[0x0][0x380] ;  /* 0x00007000ff1077ac */ /* 0x000e220008000c00 */
[C---:B------:R-:W-:Y:S02]  /*06a0*/  IMAD R4, R10.reuse, UR5, RZ ;  /* 0x000000050a047c24 */ /* 0x040fe4000f8e02ff */
[----:B------:R-:W-:Y:S01]  /*06b0*/  IMAD.MOV.U32 R13, RZ, RZ, RZ ;  /* 0x000000ffff0d7224 */ /* 0x000fe200078e00ff */
[----:B------:R-:W-:Y:S02]  /*06c0*/  UIADD3 UR9, UPT, UPT, UR4, 0x1, URZ ;  /* 0x0000000104097890 */ /* 0x000fe4000fffe0ff */
[----:B------:R-:W-:Y:S01]  /*06d0*/  IMAD R5, R11, UR4, R4 ;  /* 0x000000040b057c24 */ /* 0x000fe2000f8e0204 */
[----:B------:R-:W-:Y:S02]  /*06e0*/  UIADD3 UR7, UPT, UPT, UR4, 0x2, URZ ;  /* 0x0000000204077890 */ /* 0x000fe4000fffe0ff */
[----:B------:R-:W-:Y:S01]  /*06f0*/  IMAD.WIDE.U32 R16, R10, UR4, R12 ;  /* 0x000000040a107c25 */ /* 0x000fe2000f8e000c */
[----:B------:R-:W-:-:S03]  /*0700*/  UIADD3 UR6, UPT, UPT, UR4, 0x3, URZ ;  /* 0x0000000304067890 */ /* 0x000fc6000fffe0ff */
[----:B------:R-:W-:-:S04]  /*0710*/  IMAD.WIDE.U32 R8, R10, UR9, R12 ;  /* 0x000000090a087c25 */ /* 0x000fc8000f8e000c */
[----:B------:R-:W-:Y:S02]  /*0720*/  IMAD.IADD R5, R17, 0x1, R5 ;  /* 0x0000000111057824 */ /* 0x000fe400078e0205 */
[C---:B------:R-:W-:Y:S01]  /*0730*/  IMAD R3, R11.reuse, UR9, R9 ;  /* 0x000000090b037c24 */ /* 0x040fe2000f8e0209 */
[----:B0-----:R-:W-:Y:S01]  /*0740*/  LEA R6, P0, R16, UR18, 0x2 ;  /* 0x0000001210067c11 */ /* 0x001fe2000f8010ff */
[----:B------:R-:W-:Y:S01]  /*0750*/  IMAD.WIDE.U32 R22, R10, UR7, R12 ;  /* 0x000000070a167c25 */ /* 0x000fe2000f8e000c */
[----:B------:R-:W-:Y:S02]  /*0760*/  LEA R4, P1, R8, UR18, 0x2 ;  /* 0x0000001208047c11 */ /* 0x000fe4000f8210ff */
[----:B------:R-:W-:Y:S01]  /*0770*/  LEA.HI.X R7, R16, UR19, R5, 0x2, P0 ;  /* 0x0000001310077c11 */ /* 0x000fe200080f1405 */
[----:B------:R-:W-:Y:S01]  /*0780*/  IMAD.WIDE.U32 R20, R10, UR6, R12 ;  /* 0x000000060a147c25 */ /* 0x000fe2000f8e000c */
[----:B------:R-:W-:Y:S02]  /*0790*/  LEA.HI.X R5, R8, UR19, R3, 0x2, P1 ;  /* 0x0000001308057c11 */ /* 0x000fe400088f1403 */
[----:B------:R-:W-:Y:S01]  /*07a0*/  LEA R8, P1, R22, UR18, 0x2 ;  /* 0x0000001216087c11 */ /* 0x000fe2000f8210ff */
[C---:B------:R-:W-:Y:S01]  /*07b0*/  IMAD R9, R11.reuse, UR7, R23 ;  /* 0x000000070b097c24 */ /* 0x040fe2000f8e0217 */
[----:B------:R-:W-:Y:S01]  /*07c0*/  LEA R16, P2, R20, UR18, 0x2 ;  /* 0x0000001214107c11 */ /* 0x000fe2000f8410ff */
[----:B------:R-:W-:Y:S01]  /*07d0*/  IMAD R17, R11, UR6, R21 ;  /* 0x000000060b117c24 */ /* 0x000fe2000f8e0215 */
[----:B------:R-:W-:Y:S01]  /*07e0*/  IADD3 R3, P0, PT, R14, UR4, RZ ;  /* 0x000000040e037c10 */ /* 0x000fe2000ff1e0ff */
[----:B------:R-:W2:Y:S01]  /*07f0*/  LDG.E R6, desc[UR10][R6.64] ;  /* 0x0000000a06067981 */ /* 0x000ea2000c1e1900 */
[----:B------:R-:W-:-:S02]  /*0800*/  LEA.HI.X R9, R22, UR19, R9, 0x2, P1 ;  /* 0x0000001316097c11 */ /* 0x000fc400088f1409 */
[----:B------:R-:W-:Y:S01]  /*0810*/  IADD3 R22, P1, PT, R14, UR9, RZ ;  /* 0x000000090e167c10 */ /* 0x000fe2000ff3e0ff */
[----:B------:R-:W3:Y:S01]  /*0820*/  LDG.E R4, desc[UR10][R4.64] ;  /* 0x0000000a04047981 */ /* 0x000ee2000c1e1900 */
[----:B------:R-:W-:Y:S02]  /*0830*/  LEA.HI.X R17, R20, UR19, R17, 0x2, P2 ;  /* 0x0000001314117c11 */ /* 0x000fe400090f1411 */
[----:B------:R-:W-:Y:S01]  /*0840*/  IADD3.X R20, PT, PT, R2, UR5, RZ, P0, !PT ;  /* 0x0000000502147c10 */ /* 0x000fe200087fe4ff */
[----:B------:R-:W-:Y:S01]  /*0850*/  IMAD.X R23, RZ, RZ, R2, P1 ;  /* 0x000000ffff177224 */ /* 0x000fe200008e0602 */
[C---:B------:R-:W-:Y:S01]  /*0860*/  LEA R26, P0, R3.reuse, UR16, 0x2 ;  /* 0x00000010031a7c11 */ /* 0x040fe2000f8010ff */
[----:B------:R-:W4:Y:S01]  /*0870*/  LDG.E R8, desc[UR10][R8.64] ;  /* 0x0000000a08087981 */ /* 0x000f22000c1e1900 */
[----:B------:R-:W-:Y:S02]  /*0880*/  LEA R24, P3, R22, UR16, 0x2 ;  /* 0x0000001016187c11 */ /* 0x000fe4000f8610ff */
[----:B------:R-:W-:Y:S01]  /*0890*/  IADD3 R21, P1, PT, R14, UR7, RZ ;  /* 0x000000070e157c10 */ /* 0x000fe2000ff3e0ff */
[----:B------:R-:W5:Y:S01]  /*08a0*/  LDG.E R16, desc[UR10][R16.64] ;  /* 0x0000000a10107981 */ /* 0x000f62000c1e1900 */
[----:B------:R-:W-:-:S02]  /*08b0*/  LEA.HI.X R27, R3, UR17, R20, 0x2, P0 ;  /* 0x00000011031b7c11 */ /* 0x000fc400080f1414 */
[----:B------:R-:W-:Y:S02]  /*08c0*/  IADD3 R18, P2, PT, R14, UR6, RZ ;  /* 0x000000060e127c10 */ /* 0x000fe4000ff5e0ff */
[----:B------:R-:W-:Y:S01]  /*08d0*/  LEA.HI.X R25, R22, UR17, R23, 0x2, P3 ;  /* 0x0000001116197c11 */ /* 0x000fe200098f1417 */
[----:B------:R-:W2:Y:S01]  /*08e0*/  LDG.E R26, desc[UR10][R26.64] ;  /* 0x0000000a1a1a7981 */ /* 0x000ea2000c1e1900 */
[C---:B------:R-:W-:Y:S01]  /*08f0*/  LEA R22, P0, R21.reuse, UR16, 0x2 ;  /* 0x0000001015167c11 */ /* 0x040fe2000f8010ff */
[----:B------:R-:W-:Y:S01]  /*0900*/  IMAD.X R3, RZ, RZ, R2, P2 ;  /* 0x000000ffff037224 */ /* 0x000fe200010e0602 */
[----:B------:R-:W-:Y:S01]  /*0910*/  IADD3.X R28, PT, PT, RZ, R2, RZ, P1, !PT ;  /* 0x00000002ff1c7210 */ /* 0x000fe20000ffe4ff */
[----:B------:R-:W3:Y:S01]  /*0920*/  LDG.E R24, desc[UR10][R24.64] ;  /* 0x0000000a18187981 */ /* 0x000ee2000c1e1900 */
[----:B------:R-:W-:Y:S02]  /*0930*/  LEA R20, P3, R18, UR16, 0x2 ;  /* 0x0000001012147c11 */ /* 0x000fe4000f8610ff */
[----:B------:R-:W-:-:S02]  /*0940*/  LEA.HI.X R23, R21, UR17, R28, 0x2, P0 ;  /* 0x0000001115177c11 */ /* 0x000fc400080f141c */
[----:B------:R-:W-:-:S03]  /*0950*/  LEA.HI.X R21, R18, UR17, R3, 0x2, P3 ;  /* 0x0000001112157c11 */ /* 0x000fc600098f1403 */
[----:B------:R-:W4:Y:S04]  /*0960*/  LDG.E R22, desc[UR10][R22.64] ;  /* 0x0000000a16167981 */ /* 0x000f28000c1e1900 */
[----:B------:R-:W5:Y:S01]  /*0970*/  LDG.E R20, desc[UR10][R20.64] ;  /* 0x0000000a14147981 */ /* 0x000f62000c1e1900 */
[----:B------:R-:W-:Y:S01]  /*0980*/  UIADD3 UR4, UPT, UPT, UR4, 0x4, URZ ;  /* 0x0000000404047890 */ /* 0x000fe2000fffe0ff */
[----:B------:R-:W-:Y:S01]  /*0990*/  UMOV UR5, URZ ;  /* 0x000000ff00057c82 */ /* 0x000fe20008000000 */
[----:B--2---:R-:W-:-:S04]  /*09a0*/  FFMA R19, R26, R6, R19 ;  /* 0x000000061a137223 */ /* 0x004fc80000000013 */
[----:B---3--:R-:W-:-:S04]  /*09b0*/  FFMA R19, R24, R4, R19 ;  /* 0x0000000418137223 */ /* 0x008fc80000000013 */
[----:B----4-:R-:W-:-:S04]  /*09c0*/  FFMA R19, R22, R8, R19 ;  /* 0x0000000816137223 */ /* 0x010fc80000000013 */
[----:B-----5:R-:W-:-:S07]  /*09d0*/  FFMA R19, R20, R16, R19 ;  /* 0x0000001014137223 */ /* 0x020fce0000000013 */
.L_x_8:
[----:B------:R-:W-:Y:S05]  /*09e0*/  BRA.U !UP0, `(.L_x_5) ;  /* 0x0000000108d47547 */ /* 0x000fea000b800000 */
[----:B------:R-:W-:Y:S02]  /*09f0*/  UISETP.NE.U32.AND UP1, UPT, UR12, 0x1, UPT ;  /* 0x000000010c00788c */ /* 0x000fe4000bf25070 */
[----:B------:R-:W-:Y:S02]  /*0a00*/  ULOP3.LUT UR6, UR8, 0x1, URZ, 0xc0, !UPT ;  /* 0x0000000108067892 */ /* 0x000fe4000f8ec0ff */
[----:B------:R-:W-:Y:S02]  /*0a10*/  UISETP.NE.AND.EX UP1, UPT, URZ, URZ, UPT, UP1 ;  /* 0x000000ffff00728c */ /* 0x000fe4000bf25310 */
[----:B------:R-:W-:-:S04]  /*0a20*/  UISETP.NE.U32.AND UP0, UPT, UR6, 0x1, UPT ;  /* 0x000000010600788c */ /* 0x000fc8000bf05070 */
[----:B------:R-:W-:-:S03]  /*0a30*/  UISETP.NE.U32.AND.EX UP0, UPT, URZ, URZ, UPT, UP0 ;  /* 0x000000ffff00728c */ /* 0x000fc6000bf05100 */
[----:B------:R-:W-:Y:S08]  /*0a40*/  BRA.U !UP1, `(.L_x_9) ;  /* 0x0000000109787547 */ /* 0x000ff0000b800000 */
[----:B------:R-:W0:Y:S01]  /*0a50*/  LDCU.128 UR12, c[0x0][0x380] ;  /* 0x00007000ff0c77ac */ /* 0x000e220008000c00 */
[----:B------:R-:W-:Y:S01]  /*0a60*/  IMAD R4, R10, UR5, RZ ;  /* 0x000000050a047c24 */ /* 0x000fe2000f8e02ff */
[----:B------:R-:W-:Y:S01]  /*0a70*/  IADD3 R5, P0, PT, R14, UR4, RZ ;  /* 0x000000040e057c10 */ /* 0x000fe2000ff1e0ff */
[----:B------:R-:W-:Y:S01]  /*0a80*/  IMAD.MOV.U32 R16, RZ, RZ, R12 ;  /* 0x000000ffff107224 */ /* 0x000fe200078e000c */
[----:B------:R-:W-:Y:S01]  /*0a90*/  UIADD3 UR6, UPT, UPT, UR4, 0x1, URZ ;  /* 0x0000000104067890 */ /* 0x000fe2000fffe0ff */
[----:B------:R-:W-:Y:S01]  /*0aa0*/  IMAD.MOV.U32 R17, RZ, RZ, RZ ;  /* 0x000000ffff117224 */ /* 0x000fe200078e00ff */
[----:B------:R-:W-:Y:S01]  /*0ab0*/  IADD3.X R8, PT, PT, R2, UR5, RZ, P0, !PT ;  /* 0x0000000502087c10 */ /* 0x000fe200087fe4ff */
[----:B------:R-:W-:Y:S02]  /*0ac0*/  IMAD R9, R11, UR4, R4 ;  /* 0x000000040b097c24 */ /* 0x000fe4000f8e0204 */
[----:B------:R-:W-:Y:S01]  /*0ad0*/  IMAD.WIDE.U32 R6, R10, UR4, R16 ;  /* 0x000000040a067c25 */ /* 0x000fe2000f8e0010 */
[----:B------:R-:W-:-:S03]  /*0ae0*/  IADD3 R3, P0, PT, R14, UR6, RZ ;  /* 0x000000060e037c10 */ /* 0x000fc6000ff1e0ff */
[----:B------:R-:W-:Y:S01]  /*0af0*/  IMAD.WIDE.U32 R16, R10, UR6, R16 ;  /* 0x000000060a107c25 */ /* 0x000fe2000f8e0010 */
[----:B------:R-:W-:-:S03]  /*0b00*/  IADD3 R9, PT, PT, R7, R9, RZ ;  /* 0x0000000907097210 */ /* 0x000fc60007ffe0ff */
[----:B------:R-:W-:Y:S01]  /*0b10*/  IMAD R7, R11, UR6, R17 ;  /* 0x000000060b077c24 */ /* 0x000fe2000f8e0211 */
[C---:B0-----:R-:W-:Y:S01]  /*0b20*/  LEA R4, P1, R5.reuse, UR12, 0x2 ;  /* 0x0000000c05047c11 */ /* 0x041fe2000f8210ff */
[----:B------:R-:W-:Y:S01]  /*0b30*/  IMAD.X R18, RZ, RZ, R2, P0 ;  /* 0x000000ffff127224 */ /* 0x000fe200000e0602 */
[----:B------:R-:W-:Y:S02]  /*0b40*/  LEA R22, P3, R16, UR14, 0x2 ;  /* 0x0000000e10167c11 */ /* 0x000fe4000f8610ff */
[----:B------:R-:W-:Y:S02]  /*0b50*/  LEA.HI.X R5, R5, UR13, R8, 0x2, P1 ;  /* 0x0000000d05057c11 */ /* 0x000fe400088f1408 */
[C---:B------:R-:W-:Y:S02]  /*0b60*/  LEA R20, P1, R6.reuse, UR14, 0x2 ;  /* 0x0000000e06147c11 */ /* 0x040fe4000f8210ff */
[----:B------:R-:W-:Y:S01]  /*0b70*/  LEA R8, P2, R3, UR12, 0x2 ;  /* 0x0000000c03087c11 */ /* 0x000fe2000f8410ff */
[----:B------:R-:W2:Y:S01]  /*0b80*/  LDG.E R4, desc[UR10][R4.64] ;  /* 0x0000000a04047981 */ /* 0x000ea2000c1e1900 */
[----:B------:R-:W-:-:S02]  /*0b90*/  LEA.HI.X R21, R6, UR15, R9, 0x2, P1 ;  /* 0x0000000f06157c11 */ /* 0x000fc400088f1409 */
[----:B------:R-:W-:Y:S02]  /*0ba0*/  LEA.HI.X R23, R16, UR15, R7, 0x2, P3 ;  /* 0x0000000f10177c11 */ /* 0x000fe400098f1407 */
[----:B------:R-:W-:Y:S01]  /*0bb0*/  LEA.HI.X R9, R3, UR13, R18, 0x2, P2 ;  /* 0x0000000d03097c11 */ /* 0x000fe200090f1412 */
[----:B------:R-:W2:Y:S04]  /*0bc0*/  LDG.E R20, desc[UR10][R20.64] ;  /* 0x0000000a14147981 */ /* 0x000ea8000c1e1900 */
[----:B------:R-:W3:Y:S04]  /*0bd0*/  LDG.E R8, desc[UR10][R8.64] ;  /* 0x0000000a08087981 */ /* 0x000ee8000c1e1900 */
[----:B------:R-:W3:Y:S01]  /*0be0*/  LDG.E R22, desc[UR10][R22.64] ;  /* 0x0000000a16167981 */ /* 0x000ee2000c1e1900 */
[----:B------:R-:W-:Y:S01]  /*0bf0*/  UIADD3 UR4, UPT, UPT, UR4, 0x2, URZ ;  /* 0x0000000204047890 */ /* 0x000fe2000fffe0ff */
[----:B------:R-:W-:Y:S01]  /*0c00*/  UMOV UR5, URZ ;  /* 0x000000ff00057c82 */ /* 0x000fe20008000000 */
[----:B--2---:R-:W-:-:S04]  /*0c10*/  FFMA R19, R4, R20, R19 ;  /* 0x0000001404137223 */ /* 0x004fc80000000013 */
[----:B---3--:R-:W-:-:S07]  /*0c20*/  FFMA R19, R8, R22, R19 ;  /* 0x0000001608137223 */ /* 0x008fce0000000013 */
.L_x_9:
[----:B------:R-:W-:Y:S05]  /*0c30*/  BRA.U UP0, `(.L_x_5) ;  /* 0x0000000100407547 */ /* 0x000fea000b800000 */
[----:B------:R-:W0:Y:S01]  /*0c40*/  LDCU.128 UR12, c[0x0][0x380] ;  /* 0x00007000ff0c77ac */ /* 0x000e220008000c00 */
[----:B------:R-:W-:Y:S01]  /*0c50*/  IMAD R4, R10, UR5, RZ ;  /* 0x000000050a047c24 */ /* 0x000fe2000f8e02ff */
[----:B------:R-:W-:Y:S01]  /*0c60*/  IADD3 R14, P0, PT, R14, UR4, RZ ;  /* 0x000000040e0e7c10 */ /* 0x000fe2000ff1e0ff */
[----:B------:R-:W-:Y:S02]  /*0c70*/  IMAD.MOV.U32 R6, RZ, RZ, R12 ;  /* 0x000000ffff067224 */ /* 0x000fe400078e000c */
[----:B------:R-:W-:Y:S01]  /*0c80*/  IMAD.MOV.U32 R7, RZ, RZ, RZ ;  /* 0x000000ffff077224 */ /* 0x000fe200078e00ff */
[----:B------:R-:W-:Y:S01]  /*0c90*/  IADD3.X R5, PT, PT, R2, UR5, RZ, P0, !PT ;  /* 0x0000000502057c10 */ /* 0x000fe200087fe4ff */
[----:B------:R-:W-:Y:S02]  /*0ca0*/  IMAD R3, R11, UR4, R4 ;  /* 0x000000040b037c24 */ /* 0x000fe4000f8e0204 */
[----:B------:R-:W-:-:S05]  /*0cb0*/  IMAD.WIDE.U32 R6, R10, UR4, R6 ;  /* 0x000000040a067c25 */ /* 0x000fca000f8e0006 */
[----:B------:R-:W-:Y:S02]  /*0cc0*/  IADD3 R3, PT, PT, R7, R3, RZ ;  /* 0x0000000307037210 */ /* 0x000fe40007ffe0ff */
[----:B0-----:R-:W-:Y:S02]  /*0cd0*/  LEA R4, P1, R14, UR12, 0x2 ;  /* 0x0000000c0e047c11 */ /* 0x001fe4000f8210ff */
[----:B------:R-:W-:Y:S02]  /*0ce0*/  LEA R2, P0, R6, UR14, 0x2 ;  /* 0x0000000e06027c11 */ /* 0x000fe4000f8010ff */
[----:B------:R-:W-:Y:S02]  /*0cf0*/  LEA.HI.X R5, R14, UR13, R5, 0x2, P1 ;  /* 0x0000000d0e057c11 */ /* 0x000fe400088f1405 */
[----:B------:R-:W-:-:S03]  /*0d00*/  LEA.HI.X R3, R6, UR15, R3, 0x2, P0 ;  /* 0x0000000f06037c11 */ /* 0x000fc600080f1403 */
[----:B------:R-:W2:Y:S04]  /*0d10*/  LDG.E R4, desc[UR10][R4.64] ;  /* 0x0000000a04047981 */ /* 0x000ea8000c1e1900 */
[----:B------:R-:W2:Y:S02]  /*0d20*/  LDG.E R2, desc[UR10][R2.64] ;  /* 0x0000000a02027981 */ /* 0x000ea4000c1e1900 */
[----:B--2---:R-:W-:-:S07]  /*0d30*/  FFMA R19, R4, R2, R19 ;  /* 0x0000000204137223 */ /* 0x004fce0000000013 */
.L_x_5:
[----:B------:R-:W0:Y:S01]  /*0d40*/  LDCU.64 UR4, c[0x0][0x390] ;  /* 0x00007200ff0477ac */ /* 0x000e220008000a00 */
[----:B------:R-:W-:Y:S02]  /*0d50*/  IMAD.MOV.U32 R2, RZ, RZ, R12 ;  /* 0x000000ffff027224 */ /* 0x000fe400078e000c */
[----:B------:R-:W-:Y:S02]  /*0d60*/  IMAD.MOV.U32 R3, RZ, RZ, RZ ;  /* 0x000000ffff037224 */ /* 0x000fe400078e00ff */
[----:B------:R-:W-:-:S04]  /*0d70*/  IMAD.WIDE.U32 R2, R0, R10, R2 ;  /* 0x0000000a00027225 */ /* 0x000fc800078e0002 */
[----:B------:R-:W-:Y:S01]  /*0d80*/  IMAD R11, R0, R11, R3 ;  /* 0x0000000b000b7224 */ /* 0x000fe200078e0203 */
[----:B0-----:R-:W-:-:S04]  /*0d90*/  LEA R4, P0, R2, UR4, 0x2 ;  /* 0x0000000402047c11 */ /* 0x001fc8000f8010ff */
[----:B------:R-:W-:-:S05]  /*0da0*/  LEA.HI.X R5, R2, UR5, R11, 0x2, P0 ;  /* 0x0000000502057c11 */ /* 0x000fca00080f140b */
[----:B------:R-:W-:Y:S01]  /*0db0*/  STG.E desc[UR10][R4.64], R19 ;  /* 0x0000001304007986 */ /* 0x000fe2000c10190a */
[----:B------:R-:W-:Y:S05]  /*0dc0*/  EXIT ;  /* 0x000000000000794d */ /* 0x000fea0003800000 */
.L_x_10:
        /* <DEDUP_REMOVED lines=11> */
.L_x_24:


//--------------------- .text._Z15generate_randomPfij --------------------------
	.section	.text._Z15generate_randomPfij,"ax",@progbits
	.align	128
        .global         _Z15generate_randomPfij
        .type           _Z15generate_randomPfij,@function
        .size           _Z15generate_randomPfij,(.L_x_25 - _Z15generate_randomPfij)
        .other          _Z15generate_randomPfij,@"STO_CUDA_ENTRY STV_DEFAULT"
_Z15generate_randomPfij:
.text._Z15generate_randomPfij:
[----:B------:R-:W0:Y:S01]  /*0000*/  LDC R1, c[0x0][0x37c] ;  /* 0x0000df00ff017b82 */ /* 0x000e220000000800 */
[----:B------:R-:W1:Y:S07]  /*0010*/  S2R R10, SR_TID.X ;  /* 0x00000000000a7919 */ /* 0x000e6e0000002100 */
[----:B------:R-:W1:Y:S01]  /*0020*/  S2UR UR4, SR_CTAID.X ;  /* 0x00000000000479c3 */ /* 0x000e620000002500 */
[----:B------:R-:W2:Y:S01]  /*0030*/  LDCU UR5, c[0x0][0x388] ;  /* 0x00007100ff0577ac */ /* 0x000ea20008000800 */
[----:B0-----:R-:W-:-:S06]  /*0040*/  VIADD R1, R1, 0xffffffd0 ;  /* 0xffffffd001017836 */ /* 0x001fcc0000000000 */
[----:B------:R-:W1:Y:S02]  /*0050*/  LDC R3, c[0x0][0x360] ;  /* 0x0000d800ff037b82 */ /* 0x000e640000000800 */
[----:B-1----:R-:W-:-:S05]  /*0060*/  IMAD R10, R3, UR4, R10 ;  /* 0x00000004030a7c24 */ /* 0x002fca000f8e020a */
[----:B--2---:R-:W-:-:S13]  /*0070*/  ISETP.GE.AND P0, PT, R10, UR5, PT ;  /* 0x000000050a007c0c */ /* 0x004fda000bf06270 */
[----:B------:R-:W-:Y:S05]  /*0080*/  @P0 EXIT ;  /* 0x000000000000094d */ /* 0x000fea0003800000 */
[----:B------:R-:W0:Y:S01]  /*0090*/  LDC R0, c[0x0][0x38c] ;  /* 0x0000e300ff007b82 */ /* 0x000e220000000800 */
[----:B------:R-:W-:Y:S01]  /*00a0*/  IMAD.MOV.U32 R7, RZ, RZ, -0x75bd8fc ;  /* 0xf8a42704ff077424 */ /* 0x000fe200078e00ff */
[----:B------:R-:W-:Y:S01]  /*00b0*/  ISETP.NE.AND P0, PT, R10, RZ, PT ;  /* 0x000000ff0a00720c */ /* 0x000fe20003f05270 */
[----:B------:R-:W-:Y:S01]  /*00c0*/  IMAD.MOV.U32 R4, RZ, RZ, -0x23270784 ;  /* 0xdcd8f87cff047424 */ /* 0x000fe200078e00ff */
[----:B------:R-:W1:Y:S01]  /*00d0*/  LDCU.64 UR6, c[0x0][0x358] ;  /* 0x00006b00ff0677ac */ /* 0x000e620008000a00 */
[----:B------:R-:W-:Y:S01]  /*00e0*/  BSSY.RECONVERGENT B0, `(.L_x_11) ;  /* 0x000025a000007945 */ /* 0x000fe20003800200 */
[----:B0-----:R-:W-:-:S05]  /*00f0*/  LOP3.LUT R0, R0, 0xaad26b49, RZ, 0x3c, !PT ;  /* 0xaad26b4900007812 */ /* 0x001fca00078e3cff */
[----:B------:R-:W-:-:S04]  /*0100*/  IMAD R0, R0, 0x4182bed5, RZ ;  /* 0x4182bed500007824 */ /* 0x000fc800078e02ff */
[C---:B------:R-:W-:Y:S01]  /*0110*/  VIADD R5, R0.reuse, 0x583f19 ;  /* 0x00583f1900057836 */ /* 0x040fe20000000000 */
[C---:B------:R-:W-:Y:S01]  /*0120*/  LOP3.LUT R6, R0.reuse, 0x159a55e5, RZ, 0x3c, !PT ;  /* 0x159a55e500067812 */ /* 0x040fe200078e3cff */
[C---:B------:R-:W-:Y:S02]  /*0130*/  VIADD R2, R0.reuse, 0xd9f6dc18 ;  /* 0xd9f6dc1800027836 */ /* 0x040fe40000000000 */
[----:B------:R-:W-:Y:S01]  /*0140*/  VIADD R3, R0, 0x75bcd15 ;  /* 0x075bcd1500037836 */ /* 0x000fe20000000000 */
[----:B------:R0:W-:Y:S01]  /*0150*/  STL.64 [R1+0x10], R4 ;  /* 0x0000100401007387 */ /* 0x0001e20000100a00 */
[----:B------:R-:W-:-:S03]  /*0160*/  SHF.R.S32.HI R0, RZ, 0x1f, R10 ;  /* 0x0000001fff007819 */ /* 0x000fc6000001140a */
[----:B------:R0:W-:Y:S04]  /*0170*/  STL.64 [R1+0x8], R6 ;  /* 0x0000080601007387 */ /* 0x0001e80000100a00 */
[----:B------:R0:W-:Y:S01]  /*0180*/  STL.64 [R1], R2 ;  /* 0x0000000201007387 */ /* 0x0001e20000100a00 */
[----:B-1----:R-:W-:Y:S05]  /*0190*/  @!P0 BRA `(.L_x_12) ;  /* 0x0000002400388947 */ /* 0x002fea0003800000 */
[----:B------:R-:W-:Y:S02]  /*01a0*/  IMAD.MOV.U32 R13, RZ, RZ, R0 ;  /* 0x000000ffff0d7224 */ /* 0x000fe400078e0000 */
[----:B------:R-:W-:Y:S02]  /*01b0*/  IMAD.MOV.U32 R11, RZ, RZ, RZ ;  /* 0x000000ffff0b7224 */ /* 0x000fe400078e00ff */
[----:B0-----:R-:W-:-:S07]  /*01c0*/  IMAD.MOV.U32 R2, RZ, RZ, R10 ;  /* 0x000000ffff027224 */ /* 0x001fce00078e000a */
.L_x_21:
[----:B------:R-:W-:Y:S01]  /*01d0*/  LOP3.LUT R0, R2, 0x3, RZ, 0xc0, !PT ;  /* 0x0000000302007812 */ /* 0x000fe200078ec0ff */
[----:B------:R-:W-:Y:S03]  /*01e0*/  BSSY.RECONVERGENT B1, `(.L_x_13) ;  /* 0x0000243000017945 */ /* 0x000fe60003800200 */
[----:B------:R-:W-:-:S04]  /*01f0*/  ISETP.NE.U32.AND P0, PT, R0, RZ, PT ;  /* 0x000000ff0000720c */ /* 0x000fc80003f05070 */
[----:B------:R-:W-:-:S13]  /*0200*/  ISETP.NE.AND.EX P0, PT, RZ, RZ, PT, P0 ;  /* 0x000000ffff00720c */ /* 0x000fda0003f05300 */
[----:B0-----:R-:W-:Y:S05]  /*0210*/  @!P0 BRA `(.L_x_14) ;  /* 0x0000002000fc8947 */ /* 0x001fea0003800000 */
[----:B------:R-:W0:Y:S01]  /*0220*/  LDC.64 R8, c[0x4][RZ] ;  /* 0x01000000ff087b82 */ /* 0x000e220000000a00 */
[----:B------:R-:W-:Y:S01]  /*0230*/  IMAD.MOV.U32 R0, RZ, RZ, RZ ;  /* 0x000000ffff007224 */ /* 0x000fe200078e00ff */
[----:B------:R-:W-:Y:S02]  /*0240*/  CS2R R4, SRZ ;  /* 0x0000000000047805 */ /* 0x000fe4000001ff00 */
[----:B------:R-:W-:Y:S01]  /*0250*/  CS2R R6, SRZ ;  /* 0x0000000000067805 */ /* 0x000fe2000001ff00 */
[----:B------:R-:W-:Y:S02]  /*0260*/  IMAD.MOV.U32 R3, RZ, RZ, RZ ;  /* 0x000000ffff037224 */ /* 0x000fe400078e00ff */
[----:B0-----:R-:W-:-:S07]  /*0270*/  IMAD.WIDE.U32 R8, R11, 0xc80, R8 ;  /* 0x00000c800b087825 */ /* 0x001fce00078e0008 */
.L_x_16:
[----:B------:R-:W-:-:S06]  /*0280*/  IMAD R12, R0, 0x4, R1 ;  /* 0x00000004000c7824 */ /* 0x000fcc00078e0201 */
[----:B------:R-:W5:Y:S01]  /*0290*/  LDL R12, [R12+0x4] ;  /* 0x000004000c0c7983 */ /* 0x000f620000100800 */
[----:B------:R-:W-:-:S05]  /*02a0*/  UMOV UR4, URZ ;  /* 0x000000ff00047c82 */ /* 0x000fca0008000000 */
.L_x_15:
[----:B-----5:R-:W-:Y:S01]  /*02b0*/  SHF.R.U32.HI R22, RZ, UR4, R12 ;  /* 0x00000004ff167c19 */ /* 0x020fe2000801160c */
[----:B------:R-:W-:-:S03]  /*02c0*/  IMAD.SHL.U32 R14, R0, 0x20, RZ ;  /* 0x00000020000e7824 */ /* 0x000fc600078e00ff */
[----:B------:R-:W-:Y:S01]  /*02d0*/  LOP3.LUT R15, R22, 0x1, RZ, 0xc0, !PT ;  /* 0x00000001160f7812 */ /* 0x000fe200078ec0ff */
[----:B------:R-:W-:-:S03]  /*02e0*/  VIADD R14, R14, UR4 ;  /* 0x000000040e0e7c36 */ /* 0x000fc60008000000 */
[----:B------:R-:W-:Y:S01]  /*02f0*/  ISETP.NE.U32.AND P0, PT, R15, 0x1, PT ;  /* 0x000000010f00780c */ /* 0x000fe20003f05070 */
[----:B------:R-:W-:-:S03]  /*0300*/  IMAD R15, R14, 0x5, RZ ;  /* 0x000000050e0f7824 */ /* 0x000fc600078e02ff */
[----:B------:R-:W-:Y:S01]  /*0310*/  R2P PR, R22, 0x7e ;  /* 0x0000007e16007804 */ /* 0x000fe20000000000 */
[----:B------:R-:W-:-:S08]  /*0320*/  IMAD.WIDE.U32 R14, R15, 0x4, R8 ;  /* 0x000000040f0e7825 */ /* 0x000fd000078e0008 */
[----:B------:R-:W2:Y:S04]  /*0330*/  @!P0 LDG.E R16, desc[UR6][R14.64+0x10] ;  /* 0x000010060e108981 */ /* 0x000ea8000c1e1900 */
[----:B------:R-:W3:Y:S04]  /*0340*/  @P1 LDG.E R18, desc[UR6][R14.64+0x24] ;  /* 0x000024060e121981 */ /* 0x000ee8000c1e1900 */
[----:B------:R-:W4:Y:S04]  /*0350*/  @P2 LDG.E R20, desc[UR6][R14.64+0x38] ;  /* 0x000038060e142981 */ /* 0x000f28000c1e1900 */
[----:B------:R-:W4:Y:S04]  /*0360*/  @P3 LDG.E R24, desc[UR6][R14.64+0x4c] ;  /* 0x00004c060e183981 */ /* 0x000f28000c1e1900 */
[----:B------:R-:W4:Y:S04]  /*0370*/  @P4 LDG.E R26, desc[UR6][R14.64+0x60] ;  /* 0x000060060e1a4981 */ /* 0x000f28000c1e1900 */
[----:B------:R-:W4:Y:S04]  /*0380*/  @!P0 LDG.E R17, desc[UR6][R14.64+0x4] ;  /* 0x000004060e118981 */ /* 0x000f28000c1e1900 */
[----:B------:R-:W4:Y:S04]  /*0390*/  @!P0 LDG.E R19, desc[UR6][R14.64+0xc] ;  /* 0x00000c060e138981 */ /* 0x000f28000c1e1900 */
[----:B------:R-:W4:Y:S04]  /*03a0*/  @P1 LDG.E R21, desc[UR6][R14.64+0x18] ;  /* 0x000018060e151981 */ /* 0x000f28000c1e1900 */
[----:B------:R-:W4:Y:S04]  /*03b0*/  @P3 LDG.E R23, desc[UR6][R14.64+0x40] ;  /* 0x000040060e173981 */ /* 0x000f28000c1e1900 */
[----:B------:R-:W4:Y:S04]  /*03c0*/  @P5 LDG.E R25, desc[UR6][R14.64+0x70] ;  /* 0x000070060e195981 */ /* 0x000f28000c1e1900 */
[----:B------:R-:W4:Y:S01]  /*03d0*/  @P6 LDG.E R28, desc[UR6][R14.64+0x88] ;  /* 0x000088060e1c6981 */ /* 0x000f22000c1e1900 */
[----:B--2---:R-:W-:-:S03]  /*03e0*/  @!P0 LOP3.LUT R5, R5, R16, RZ, 0x3c, !PT ;  /* 0x0000001005058212 */ /* 0x004fc600078e3cff */
[----:B------:R-:W2:Y:S01]  /*03f0*/  @!P0 LDG.E R16, desc[UR6][R14.64] ;  /* 0x000000060e108981 */ /* 0x000ea2000c1e1900 */
[----:B---3--:R-:W-:-:S03]  /*0400*/  @P1 LOP3.LUT R5, R5, R18, RZ, 0x3c, !PT ;  /* 0x0000001205051212 */ /* 0x008fc600078e3cff */
[----:B------:R-:W3:Y:S01]  /*0410*/  @!P0 LDG.E R18, desc[UR6][R14.64+0x8] ;  /* 0x000008060e128981 */ /* 0x000ee2000c1e1900 */
[----:B----4-:R-:W-:-:S03]  /*0420*/  @P2 LOP3.LUT R5, R5, R20, RZ, 0x3c, !PT ;  /* 0x0000001405052212 */ /* 0x010fc600078e3cff */
[----:B------:R-:W4:Y:S01]  /*0430*/  @P1 LDG.E R20, desc[UR6][R14.64+0x14] ;  /* 0x000014060e141981 */ /* 0x000f22000c1e1900 */
[----:B------:R-:W-:-:S03]  /*0440*/  @P3 LOP3.LUT R5, R5, R24, RZ, 0x3c, !PT ;  /* 0x0000001805053212 */ /* 0x000fc600078e3cff */
[----:B------:R-:W4:Y:S01]  /*0450*/  @P5 LDG.E R24, desc[UR6][R14.64+0x74] ;  /* 0x000074060e185981 */ /* 0x000f22000c1e1900 */
[----:B------:R-:W-:-:S03]  /*0460*/  @P4 LOP3.LUT R5, R5, R26, RZ, 0x3c, !PT ;  /* 0x0000001a05054212 */ /* 0x000fc600078e3cff */
[----:B------:R-:W4:Y:S01]  /*0470*/  @P3 LDG.E R26, desc[UR6][R14.64+0x44] ;  /* 0x000044060e1a3981 */ /* 0x000f22000c1e1900 */
[----:B------:R-:W-:-:S03]  /*0480*/  @!P0 LOP3.LUT R6, R6, R17, RZ, 0x3c, !PT ;  /* 0x0000001106068212 */ /* 0x000fc600078e3cff */
[----:B------:R-:W4:Y:S01]  /*0490*/  @P1 LDG.E R17, desc[UR6][R14.64+0x20] ;  /* 0x000020060e111981 */ /* 0x000f22000c1e1900 */
[----:B------:R-:W-:-:S03]  /*04a0*/  @!P0 LOP3.LUT R4, R4, R19, RZ, 0x3c, !PT ;  /* 0x0000001304048212 */ /* 0x000fc600078e3cff */
[----:B------:R-:W4:Y:S01]  /*04b0*/  @P2 LDG.E R19, desc[UR6][R14.64+0x2c] ;  /* 0x00002c060e132981 */ /* 0x000f22000c1e1900 */
[----:B------:R-:W-:-:S03]  /*04c0*/  @P1 LOP3.LUT R6, R6, R21, RZ, 0x3c, !PT ;  /* 0x0000001506061212 */ /* 0x000fc600078e3cff */
[----:B------:R-:W4:Y:S01]  /*04d0*/  @P2 LDG.E R21, desc[UR6][R14.64+0x34] ;  /* 0x000034060e152981 */ /* 0x000f22000c1e1900 */
[----:B--2---:R-:W-:-:S03]  /*04e0*/  @!P0 LOP3.LUT R3, R3, R16, RZ, 0x3c, !PT ;  /* 0x0000001003038212 */ /* 0x004fc600078e3cff */
[----:B------:R-:W2:Y:S01]  /*04f0*/  @P1 LDG.E R16, desc[UR6][R14.64+0x1c] ;  /* 0x00001c060e101981 */ /* 0x000ea2000c1e1900 */
[----:B---3--:R-:W-:-:S03]  /*0500*/  @!P0 LOP3.LUT R7, R7, R18, RZ, 0x3c, !PT ;  /* 0x0000001207078212 */ /* 0x008fc600078e3cff */
[----:B------:R-:W3:Y:S01]  /*0510*/  @P2 LDG.E R18, desc[UR6][R14.64+0x28] ;  /* 0x000028060e122981 */ /* 0x000ee2000c1e1900 */
[----:B----4-:R-:W-:-:S03]  /*0520*/  @P1 LOP3.LUT R3, R3, R20, RZ, 0x3c, !PT ;  /* 0x0000001403031212 */ /* 0x010fc600078e3cff */
[----:B------:R-:W4:Y:S01]  /*0530*/  @P2 LDG.E R20, desc[UR6][R14.64+0x30] ;  /* 0x000030060e142981 */ /* 0x000f22000c1e1900 */
[----:B------:R-:W-:-:S03]  /*0540*/  @P5 LOP3.LUT R5, R5, R24, RZ, 0x3c, !PT ;  /* 0x0000001805055212 */ /* 0x000fc600078e3cff */
[----:B------:R-:W4:Y:S01]  /*0550*/  @P3 LDG.E R24, desc[UR6][R14.64+0x3c] ;  /* 0x00003c060e183981 */ /* 0x000f22000c1e1900 */
[----:B------:R-:W-:-:S03]  /*0560*/  @P1 LOP3.LUT R4, R4, R17, RZ, 0x3c, !PT ;  /* 0x0000001104041212 */ /* 0x000fc600078e3cff */
[----:B------:R-:W4:Y:S01]  /*0570*/  @P3 LDG.E R17, desc[UR6][R14.64+0x48] ;  /* 0x000048060e113981 */ /* 0x000f22000c1e1900 */
[----:B------:R-:W-:-:S03]  /*0580*/  @P2 LOP3.LUT R6, R6, R19, RZ, 0x3c, !PT ;  /* 0x0000001306062212 */ /* 0x000fc600078e3cff */
[----:B------:R-:W4:Y:S01]  /*0590*/  @P4 LDG.E R19, desc[UR6][R14.64+0x54] ;  /* 0x000054060e134981 */ /* 0x000f22000c1e1900 */
[----:B------:R-:W-:Y:S02]  /*05a0*/  @P2 LOP3.LUT R4, R4, R21, RZ, 0x3c, !PT ;  /* 0x0000001504042212 */ /* 0x000fe400078e3cff */
[----:B------:R-:W-:Y:S01]  /*05b0*/  @P3 LOP3.LUT R6, R6, R23, RZ, 0x3c, !PT ;  /* 0x0000001706063212 */ /* 0x000fe200078e3cff */
[----:B------:R-:W4:Y:S04]  /*05c0*/  @P4 LDG.E R21, desc[UR6][R14.64+0x5c] ;  /* 0x00005c060e154981 */ /* 0x000f28000c1e1900 */
[----:B------:R-:W4:Y:S01]  /*05d0*/  @P5 LDG.E R23, desc[UR6][R14.64+0x68] ;  /* 0x000068060e175981 */ /* 0x000f22000c1e1900 */
[----:B--2---:R-:W-:-:S03]  /*05e0*/  @P1 LOP3.LUT R7, R7, R16, RZ, 0x3c, !PT ;  /* 0x0000001007071212 */ /* 0x004fc600078e3cff */
[----:B------:R-:W2:Y:S01]  /*05f0*/  @P4 LDG.E R16, desc[UR6][R14.64+0x50] ;  /* 0x000050060e104981 */ /* 0x000ea2000c1e1900 */
[----:B---3--:R-:W-:-:S03]  /*0600*/  @P2 LOP3.LUT R3, R3, R18, RZ, 0x3c, !PT ;  /* 0x0000001203032212 */ /* 0x008fc600078e3cff */
[----:B------:R-:W3:Y:S01]  /*0610*/  @P4 LDG.E R18, desc[UR6][R14.64+0x58] ;  /* 0x000058060e124981 */ /* 0x000ee2000c1e1900 */
[----:B----4-:R-:W-:-:S03]  /*0620*/  @P2 LOP3.LUT R7, R7, R20, RZ, 0x3c, !PT ;  /* 0x0000001407072212 */ /* 0x010fc600078e3cff */
[----:B------:R-:W4:Y:S01]  /*0630*/  @P5 LDG.E R20, desc[UR6][R14.64+0x64] ;  /* 0x000064060e145981 */ /* 0x000f22000c1e1900 */
[----:B------:R-:W-:-:S03]  /*0640*/  @P3 LOP3.LUT R3, R3, R24, RZ, 0x3c, !PT ;  /* 0x0000001803033212 */ /* 0x000fc600078e3cff */
[----:B------:R-:W4:Y:S01]  /*0650*/  @P5 LDG.E R24, desc[UR6][R14.64+0x6c] ;  /* 0x00006c060e185981 */ /* 0x000f22000c1e1900 */
[----:B------:R-:W-:Y:S02]  /*0660*/  LOP3.LUT P0, RZ, R22, 0x80, RZ, 0xc0, !PT ;  /* 0x0000008016ff7812 */ /* 0x000fe4000780c0ff */
[----:B------:R-:W-:Y:S02]  /*0670*/  @P3 LOP3.LUT R7, R7, R26, RZ, 0x3c, !PT ;  /* 0x0000001a07073212 */ /* 0x000fe400078e3cff */
[----:B------:R-:W-:Y:S02]  /*0680*/  @P3 LOP3.LUT R4, R4, R17, RZ, 0x3c, !PT ;  /* 0x0000001104043212 */ /* 0x000fe400078e3cff */
[----:B------:R-:W4:Y:S01]  /*0690*/  @P6 LDG.E R17, desc[UR6][R14.64+0x7c] ;  /* 0x00007c060e116981 */ /* 0x000f22000c1e1900 */
[----:B------:R-:W-:-:S03]  /*06a0*/  @P4 LOP3.LUT R6, R6, R19, RZ, 0x3c, !PT ;  /* 0x0000001306064212 */ /* 0x000fc600078e3cff */
[----:B------:R-:W4:Y:S01]  /*06b0*/  @P6 LDG.E R19, desc[UR6][R14.64+0x84] ;  /* 0x000084060e136981 */ /* 0x000f22000c1e1900 */
[----:B------:R-:W-:-:S03]  /*06c0*/  @P4 LOP3.LUT R4, R4, R21, RZ, 0x3c, !PT ;  /* 0x0000001504044212 */ /* 0x000fc600078e3cff */
[----:B------:R-:W4:Y:S01]  /*06d0*/  @P0 LDG.E R26, desc[UR6][R14.64+0x9c] ;  /* 0x00009c060e1a0981 */ /* 0x000f22000c1e1900 */
[----:B------:R-:W-:-:S03]  /*06e0*/  @P5 LOP3.LUT R6, R6, R23, RZ, 0x3c, !PT ;  /* 0x0000001706065212 */ /* 0x000fc600078e3cff */
        /* <DEDUP_REMOVED lines=10> */
[----:B------:R-:W-:Y:S02]  /*0790*/  @P5 LOP3.LUT R4, R4, R25, RZ, 0x3c, !PT ;  /* 0x0000001904045212 */ /* 0x000fe400078e3cff */
[----:B------:R-:W-:Y:S02]  /*07a0*/  @P6 LOP3.LUT R5, R5, R28, RZ, 0x3c, !PT ;  /* 0x0000001c05056212 */ /* 0x000fe400078e3cff */
[----:B------:R-:W-:Y:S02]  /*07b0*/  @P6 LOP3.LUT R6, R6, R17, RZ, 0x3c, !PT ;  /* 0x0000001106066212 */ /* 0x000fe400078e3cff */
[----:B------:R-:W-:Y:S02]  /*07c0*/  @P6 LOP3.LUT R4, R4, R19, RZ, 0x3c, !PT ;  /* 0x0000001304046212 */ /* 0x000fe400078e3cff */
[----:B------:R-:W-:Y:S02]  /*07d0*/  @P0 LOP3.LUT R5, R5, R26, RZ, 0x3c, !PT ;  /* 0x0000001a05050212 */ /* 0x000fe400078e3cff */
[----:B------:R-:W-:-:S02]  /*07e0*/  @P0 LOP3.LUT R6, R6, R21, RZ, 0x3c, !PT ;  /* 0x0000001506060212 */ /* 0x000fc400078e3cff */
[----:B------:R-:W-:Y:S02]  /*07f0*/  @P0 LOP3.LUT R4, R4, R23, RZ, 0x3c, !PT ;  /* 0x0000001704040212 */ /* 0x000fe400078e3cff */
[----:B--2---:R-:W-:Y:S02]  /*0800*/  @P6 LOP3.LUT R3, R3, R16, RZ, 0x3c, !PT ;  /* 0x0000001003036212 */ /* 0x004fe400078e3cff */
[----:B---3--:R-:W-:Y:S02]  /*0810*/  @P6 LOP3.LUT R7, R7, R18, RZ, 0x3c, !PT ;  /* 0x0000001207076212 */ /* 0x008fe400078e3cff */
[----:B----4-:R-:W-:Y:S02]  /*0820*/  @P0 LOP3.LUT R3, R3, R20, RZ, 0x3c, !PT ;  /* 0x0000001403030212 */ /* 0x010fe400078e3cff */
[----:B------:R-:W-:Y:S02]  /*0830*/  @P0 LOP3.LUT R7, R7, R24, RZ, 0x3c, !PT ;  /* 0x0000001807070212 */ /* 0x000fe400078e3cff */
[----:B------:R-:W-:-:S13]  /*0840*/  R2P PR, R22.B1, 0x7f ;  /* 0x0000007f16007804 */ /* 0x000fda0000001000 */
[----:B------:R-:W2:Y:S04]  /*0850*/  @P0 LDG.E R18, desc[UR6][R14.64+0xa0] ;  /* 0x0000a0060e120981 */ /* 0x000ea8000c1e1900 */
[----:B------:R-:W3:Y:S04]  /*0860*/  @P0 LDG.E R19, desc[UR6][R14.64+0xa4] ;  /* 0x0000a4060e130981 */ /* 0x000ee8000c1e1900 */
[----:B------:R-:W4:Y:S04]  /*0870*/  @P0 LDG.E R20, desc[UR6][R14.64+0xa8] ;  /* 0x0000a8060e140981 */ /* 0x000f28000c1e1900 */
[----:B------:R-:W4:Y:S04]  /*0880*/  @P0 LDG.E R21, desc[UR6][R14.64+0xac] ;  /* 0x0000ac060e150981 */ /* 0x000f28000c1e1900 */
[----:B------:R-:W4:Y:S04]  /*0890*/  @P0 LDG.E R24, desc[UR6][R14.64+0xb0] ;  /* 0x0000b0060e180981 */ /* 0x000f28000c1e1900 */
[----:B------:R-:W4:Y:S04]  /*08a0*/  @P1 LDG.E R16, desc[UR6][R14.64+0xbc] ;  /* 0x0000bc060e101981 */ /* 0x000f28000c1e1900 */
[----:B------:R-:W4:Y:S04]  /*08b0*/  @P1 LDG.E R26, desc[UR6][R14.64+0xb4] ;  /* 0x0000b4060e1a1981 */ /* 0x000f28000c1e1900 */
        /* <DEDUP_REMOVED lines=11> */
[----:B------:R-:W-:Y:S01]  /*0970*/  LOP3.LUT P0, RZ, R22, 0x8000, RZ, 0xc0, !PT ;  /* 0x0000800016ff7812 */ /* 0x000fe2000780c0ff */
[----:B------:R-:W4:Y:S01]  /*0980*/  @P2 LDG.E R24, desc[UR6][R14.64+0xd8] ;  /* 0x0000d8060e182981 */ /* 0x000f22000c1e1900 */
[----:B------:R-:W-:-:S03]  /*0990*/  @P1 LOP3.LUT R7, R7, R16, RZ, 0x3c, !PT ;  /* 0x0000001007071212 */ /* 0x000fc600078e3cff */
[----:B------:R-:W4:Y:S01]  /*09a0*/  @P2 LDG.E R22, desc[UR6][R14.64+0xd0] ;  /* 0x0000d0060e162981 */ /* 0x000f22000c1e1900 */
[----:B------:R-:W-:-:S03]  /*09b0*/  @P1 LOP3.LUT R3, R3, R26, RZ, 0x3c, !PT ;  /* 0x0000001a03031212 */ /* 0x000fc600078e3cff */
[----:B------:R-:W4:Y:S01]  /*09c0*/  @P3 LDG.E R16, desc[UR6][R14.64+0xe4] ;  /* 0x0000e4060e103981 */ /* 0x000f22000c1e1900 */
[----:B------:R-:W-:-:S03]  /*09d0*/  @P1 LOP3.LUT R6, R6, R23, RZ, 0x3c, !PT ;  /* 0x0000001706061212 */ /* 0x000fc600078e3cff */
[----:B------:R-:W4:Y:S01]  /*09e0*/  @P3 LDG.E R26, desc[UR6][R14.64+0xdc] ;  /* 0x0000dc060e1a3981 */ /* 0x000f22000c1e1900 */
[----:B------:R-:W-:-:S03]  /*09f0*/  @P1 LOP3.LUT R4, R4, R17, RZ, 0x3c, !PT ;  /* 0x0000001104041212 */ /* 0x000fc600078e3cff */
        /* <DEDUP_REMOVED lines=43> */
[----:B------:R-:W-:-:S04]  /*0cb0*/  UIADD3 UR4, UPT, UPT, UR4, 0x10, URZ ;  /* 0x0000001004047890 */ /* 0x000fc8000fffe0ff */
[----:B------:R-:W-:Y:S01]  /*0cc0*/  UISETP.NE.AND UP0, UPT, UR4, 0x20, UPT ;  /* 0x000000200400788c */ /* 0x000fe2000bf05270 */
[----:B--2---:R-:W-:Y:S02]  /*0cd0*/  @P5 LOP3.LUT R5, R5, R18, RZ, 0x3c, !PT ;  /* 0x0000001205055212 */ /* 0x004fe400078e3cff */
[----:B---3--:R-:W-:Y:S02]  /*0ce0*/  @P6 LOP3.LUT R6, R6, R19, RZ, 0x3c, !PT ;  /* 0x0000001306066212 */ /* 0x008fe400078e3cff */
[----:B----4-:R-:W-:Y:S02]  /*0cf0*/  @P6 LOP3.LUT R3, R3, R20, RZ, 0x3c, !PT ;  /* 0x0000001403036212 */ /* 0x010fe400078e3cff */
[----:B------:R-:W-:Y:S02]  /*0d00*/  @P6 LOP3.LUT R4, R4, R21, RZ, 0x3c, !PT ;  /* 0x0000001504046212 */ /* 0x000fe400078e3cff */
[----:B------:R-:W-:Y:S02]  /*0d10*/  @P6 LOP3.LUT R7, R7, R22, RZ, 0x3c, !PT ;  /* 0x0000001607076212 */ /* 0x000fe400078e3cff */
[----:B------:R-:W-:-:S02]  /*0d20*/  @P6 LOP3.LUT R5, R5, R16, RZ, 0x3c, !PT ;  /* 0x0000001005056212 */ /* 0x000fc400078e3cff */
[----:B------:R-:W-:Y:S02]  /*0d30*/  @P0 LOP3.LUT R3, R3, R24, RZ, 0x3c, !PT ;  /* 0x0000001803030212 */ /* 0x000fe400078e3cff */
[----:B------:R-:W-:Y:S02]  /*0d40*/  @P0 LOP3.LUT R5, R5, R28, RZ, 0x3c, !PT ;  /* 0x0000001c05050212 */ /* 0x000fe400078e3cff */
[----:B------:R-:W-:Y:S02]  /*0d50*/  @P0 LOP3.LUT R7, R7, R26, RZ, 0x3c, !PT ;  /* 0x0000001a07070212 */ /* 0x000fe400078e3cff */
[----:B------:R-:W-:Y:S02]  /*0d60*/  @P0 LOP3.LUT R4, R4, R23, RZ, 0x3c, !PT ;  /* 0x0000001704040212 */ /* 0x000fe400078e3cff */
[----:B------:R-:W-:Y:S01]  /*0d70*/  @P0 LOP3.LUT R6, R6, R17, RZ, 0x3c, !PT ;  /* 0x0000001106060212 */ /* 0x000fe200078e3cff */
[----:B------:R-:W-:Y:S06]  /*0d80*/  BRA.U UP0, `(.L_x_15) ;  /* 0xfffffff500487547 */ /* 0x000fec000b83ffff */
[----:B------:R-:W-:-:S05]  /*0d90*/  VIADD R0, R0, 0x1 ;  /* 0x0000000100007836 */ /* 0x000fca0000000000 */
[----:B------:R-:W-:-:S13]  /*0da0*/  ISETP.NE.AND P0, PT, R0, 0x5, PT ;  /* 0x000000050000780c */ /* 0x000fda0003f05270 */
[----:B------:R-:W-:Y:S05]  /*0db0*/  @P0 BRA `(.L_x_16) ;  /* 0xfffffff400300947 */ /* 0x000fea000383ffff */
[----:B------:R-:W-:Y:S01]  /*0dc0*/  LOP3.LUT R0, R2, 0x3, RZ, 0xc0, !PT ;  /* 0x0000000302007812 */ /* 0x000fe200078ec0ff */
[----:B------:R0:W-:Y:S03]  /*0dd0*/  STL.64 [R1+0x8], R6 ;  /* 0x0000080601007387 */ /* 0x0001e60000100a00 */
[----:B------:R-:W-:Y:S01]  /*0de0*/  ISETP.NE.U32.AND P0, PT, R0, 0x1, PT ;  /* 0x000000010000780c */ /* 0x000fe20003f05070 */
[----:B------:R0:W-:Y:S03]  /*0df0*/  STL.64 [R1+0x10], R4 ;  /* 0x0000100401007387 */ /* 0x0001e60000100a00 */
[----:B------:R-:W-:Y:S01]  /*0e00*/  ISETP.NE.AND.EX P0, PT, RZ, RZ, PT, P0 ;  /* 0x000000ffff00720c */ /* 0x000fe20003f05300 */
[----:B------:R0:W-:-:S12]  /*0e10*/  STL [R1+0x4], R3 ;  /* 0x0000040301007387 */ /* 0x0001d80000100800 */
[----:B0-----:R-:W-:Y:S05]  /*0e20*/  @!P0 BRA `(.L_x_14) ;  /* 0x0000001400f88947 */ /* 0x001fea0003800000 */
[----:B------:R-:W-:Y:S01]  /*0e30*/  UMOV UR4, URZ ;  /* 0x000000ff00047c82 */ /* 0x000fe20008000000 */
[----:B------:R-:W-:Y:S01]  /*0e40*/  IMAD.MOV.U32 R0, RZ, RZ, RZ ;  /* 0x000000ffff007224 */ /* 0x000fe200078e00ff */
[----:B------:R-:W-:Y:S01]  /*0e50*/  CS2R R6, SRZ ;  /* 0x0000000000067805 */ /* 0x000fe2000001ff00 */
[----:B------:R-:W-:Y:S02]  /*0e60*/  IMAD.MOV.U32 R4, RZ, RZ, RZ ;  /* 0x000000ffff047224 */ /* 0x000fe400078e00ff */
[----:B------:R-:W-:Y:S02]  /*0e70*/  IMAD.MOV.U32 R3, RZ, RZ, RZ ;  /* 0x000000ffff037224 */ /* 0x000fe400078e00ff */
[----:B------:R-:W-:-:S07]  /*0e80*/  IMAD.U32 R5, RZ, RZ, UR4 ;  /* 0x00000004ff057e24 */ /* 0x000fce000f8e00ff */
.L_x_18:
[----:B------:R-:W-:-:S06]  /*0e90*/  IMAD R12, R0, 0x4, R1 ;  /* 0x00000004000c7824 */ /* 0x000fcc00078e0201 */
[----:B------:R-:W5:Y:S01]  /*0ea0*/  LDL R12, [R12+0x4] ;  /* 0x000004000c0c7983 */ /* 0x000f620000100800 */
[----:B------:R-:W-:-:S05]  /*0eb0*/  UMOV UR4, URZ ;  /* 0x000000ff00047c82 */ /* 0x000fca0008000000 */
.L_x_17:
        /* <DEDUP_REMOVED lines=180> */
[----:B------:R0:W-:Y:S03]  /*1a00*/  STL [R1+0x4], R3 ;  /* 0x0000040301007387 */ /* 0x0001e60000100800 */
[----:B------:R-:W-:Y:S01]  /*1a10*/  ISETP.NE.AND.EX P0, PT, RZ, RZ, PT, P0 ;  /* 0x000000ffff00720c */ /* 0x000fe20003f05300 */
[----:B------:R0:W-:-:S12]  /*1a20*/  STL.64 [R1+0x10], R4 ;  /* 0x0000100401007387 */ /* 0x0001d80000100a00 */
[----:B0-----:R-:W-:Y:S05]  /*1a30*/  @P0 BRA `(.L_x_14) ;  /* 0x0000000800f40947 */ /* 0x001fea0003800000 */
[----:B------:R-:W-:Y:S01]  /*1a40*/  UMOV UR4, URZ ;  /* 0x000000ff00047c82 */ /* 0x000fe20008000000 */
[----:B------:R-:W-:Y:S01]  /*1a50*/  IMAD.MOV.U32 R0, RZ, RZ, RZ ;  /* 0x000000ffff007224 */ /* 0x000fe200078e00ff */
[----:B------:R-:W-:Y:S01]  /*1a60*/  CS2R R6, SRZ ;  /* 0x0000000000067805 */ /* 0x000fe2000001ff00 */
[----:B------:R-:W-:Y:S02]  /*1a70*/  IMAD.MOV.U32 R4, RZ, RZ, RZ ;  /* 0x000000ffff047224 */ /* 0x000fe400078e00ff */
[----:B------:R-:W-:Y:S02]  /*1a80*/  IMAD.MOV.U32 R3, RZ, RZ, RZ ;  /* 0x000000ffff037224 */ /* 0x000fe400078e00ff */
[----:B------:R-:W-:-:S07]  /*1a90*/  IMAD.U32 R5, RZ, RZ, UR4 ;  /* 0x00000004ff057e24 */ /* 0x000fce000f8e00ff */
.L_x_20:
[----:B------:R-:W-:-:S06]  /*1aa0*/  IMAD R12, R0, 0x4, R1 ;  /* 0x00000004000c7824 */ /* 0x000fcc00078e0201 */
[----:B------:R-:W5:Y:S01]  /*1ab0*/  LDL R12, [R12+0x4] ;  /* 0x000004000c0c7983 */ /* 0x000f620000100800 */
[----:B------:R-:W-:-:S05]  /*1ac0*/  UMOV UR4, URZ ;  /* 0x000000ff00047c82 */ /* 0x000fca0008000000 */
.L_x_19:
        /* <DEDUP_REMOVED lines=177> */
[----:B------:R0:W-:Y:S04]  /*25e0*/  STL.64 [R1+0x8], R6 ;  /* 0x0000080601007387 */ /* 0x0001e80000100a00 */
[----:B------:R0:W-:Y:S04]  /*25f0*/  STL [R1+0x4], R3 ;  /* 0x0000040301007387 */ /* 0x0001e80000100800 */
[----:B------:R0:W-:Y:S02]  /*2600*/  STL.64 [R1+0x10], R4 ;  /* 0x0000100401007387 */ /* 0x0001e40000100a00 */
.L_x_14:
[----:B------:R-:W-:Y:S05]  /*2610*/  BSYNC.RECONVERGENT B1 ;  /* 0x0000000000017941 */ /* 0x000fea0003800200 */
.L_x_13:
[C---:B------:R-:W-:Y:S01]  /*2620*/  ISETP.GT.U32.AND P0, PT, R2.reuse, 0x3, PT ;  /* 0x000000030200780c */ /* 0x040fe20003f04070 */
[----:B------:R-:W-:Y:S01]  /*2630*/  VIADD R11, R11, 0x1 ;  /* 0x000000010b0b7836 */ /* 0x000fe20000000000 */
[--C-:B------:R-:W-:Y:S02]  /*2640*/  SHF.R.U64 R2, R2, 0x2, R13.reuse ;  /* 0x0000000202027819 */ /* 0x100fe4000000120d */
[----:B------:R-:W-:Y:S02]  /*2650*/  ISETP.GT.U32.AND.EX P0, PT, R13, RZ, PT, P0 ;  /* 0x000000ff0d00720c */ /* 0x000fe40003f04100 */
[----:B------:R-:W-:-:S11]  /*2660*/  SHF.R.U32.HI R13, RZ, 0x2, R13 ;  /* 0x00000002ff0d7819 */ /* 0x000fd6000001160d */
[----:B------:R-:W-:Y:S05]  /*2670*/  @P0 BRA `(.L_x_21) ;  /* 0xffffffd800d40947 */ /* 0x000fea000383ffff */
.L_x_12:
[----:B------:R-:W-:Y:S05]  /*2680*/  BSYNC.RECONVERGENT B0 ;  /* 0x0000000000007941 */ /* 0x000fea0003800200 */
.L_x_11:
[----:B0-----:R-:W0:Y:S01]  /*2690*/  LDC R4, c[0x0][0x38c] ;  /* 0x0000e300ff047b82 */ /* 0x001e220000000800 */
[----:B------:R-:W-:Y:S01]  /*26a0*/  SHF.R.U32.HI R0, RZ, 0x2, R3 ;  /* 0x00000002ff007819 */ /* 0x000fe20000011603 */
[----:B------:R-:W1:Y:S03]  /*26b0*/  LDCU.64 UR4, c[0x0][0x380] ;  /* 0x00007000ff0477ac */ /* 0x000e660008000a00 */
[----:B------:R-:W-:Y:S01]  /*26c0*/  LOP3.LUT R0, R0, R3, RZ, 0x3c, !PT ;  /* 0x0000000300007212 */ /* 0x000fe200078e3cff */
[----:B------:R-:W-:-:S04]  /*26d0*/  IMAD.SHL.U32 R3, R5, 0x10, RZ ;  /* 0x0000001005037824 */ /* 0x000fc800078e00ff */
[----:B------:R-:W-:-:S05]  /*26e0*/  IMAD.SHL.U32 R2, R0, 0x2, RZ ;  /* 0x0000000200027824 */ /* 0x000fca00078e00ff */
[----:B------:R-:W-:-:S04]  /*26f0*/  LOP3.LUT R2, R0, R2, R3, 0x96, !PT ;  /* 0x0000000200027212 */ /* 0x000fc800078e9603 */
[----:B------:R-:W-:Y:S01]  /*2700*/  LOP3.LUT R2, R2, R5, RZ, 0x3c, !PT ;  /* 0x0000000502027212 */ /* 0x000fe200078e3cff */
[----:B------:R-:W-:Y:S01]  /*2710*/  IMAD.MOV.U32 R5, RZ, RZ, 0x2f800000 ;  /* 0x2f800000ff057424 */ /* 0x000fe200078e00ff */
[----:B0-----:R-:W-:-:S05]  /*2720*/  LOP3.LUT R4, R4, 0xaad26b49, RZ, 0x3c, !PT ;  /* 0xaad26b4904047812 */ /* 0x001fca00078e3cff */
[----:B------:R-:W-:-:S05]  /*2730*/  IMAD R3, R4, 0x4182bed5, RZ ;  /* 0x4182bed504037824 */ /* 0x000fca00078e02ff */
[----:B------:R-:W-:Y:S02]  /*2740*/  IADD3 R0, PT, PT, R3, -0x26039c23, R2 ;  /* 0xd9fc63dd03007810 */ /* 0x000fe40007ffe002 */
[----:B------:R-:W-:Y:S02]  /*2750*/  SHF.R.S32.HI R3, RZ, 0x1f, R10 ;  /* 0x0000001fff037819 */ /* 0x000fe4000001140a */
[----:B------:R-:W-:Y:S02]  /*2760*/  I2FP.F32.U32 R0, R0 ;  /* 0x0000000000007245 */ /* 0x000fe40000201000 */
[----:B-1----:R-:W-:-:S03]  /*2770*/  LEA R2, P0, R10, UR4, 0x2 ;  /* 0x000000040a027c11 */ /* 0x002fc6000f8010ff */
[----:B------:R-:W-:Y:S01]  /*2780*/  FFMA R5, R0, R5, 1.1641532182693481445e-10 ;  /* 0x2f00000000057423 */ /* 0x000fe20000000005 */
[----:B------:R-:W-:-:S05]  /*2790*/  LEA.HI.X R3, R10, UR5, R3, 0x2, P0 ;  /* 0x000000050a037c11 */ /* 0x000fca00080f1403 */
[----:B------:R-:W-:Y:S01]  /*27a0*/  STG.E desc[UR6][R2.64], R5 ;  /* 0x0000000502007986 */ /* 0x000fe2000c101906 */
[----:B------:R-:W-:Y:S05]  /*27b0*/  EXIT ;  /* 0x000000000000794d */ /* 0x000fea0003800000 */
.L_x_22:
        /* <DEDUP_REMOVED lines=12> */
.L_x_25:


//--------------------- .nv.global.init           --------------------------
	.section	.nv.global.init,"aw",@progbits
	.align	4
.nv.global.init:
	.type		mrg32k3aM1SubSeq,@object
	.size		mrg32k3aM1SubSeq,(mrg32k3aM2SubSeq - mrg32k3aM1SubSeq)
mrg32k3aM1SubSeq:
        /*0000*/ 	.byte	0x0b, 0xcc, 0xee, 0x04, 0x73, 0x29, 0x8b, 0x6f, 0xf6, 0x53, 0x03, 0xf6, 0x23, 0xf6, 0xea, 0xda
        /* <DEDUP_REMOVED lines=125> */
	.type		mrg32k3aM2SubSeq,@object
	.size		mrg32k3aM2SubSeq,(mrg32k3aM1 - mrg32k3aM2SubSeq)
mrg32k3aM2SubSeq:
        /* <DEDUP_REMOVED lines=126> */
	.type		mrg32k3aM1,@object
	.size		mrg32k3aM1,(mrg32k3aM1Seq - mrg32k3aM1)
mrg32k3aM1:
        /* <DEDUP_REMOVED lines=144> */
	.type		mrg32k3aM1Seq,@object
	.size		mrg32k3aM1Seq,(mrg32k3aM2 - mrg32k3aM1Seq)
mrg32k3aM1Seq:
        /* <DEDUP_REMOVED lines=144> */
	.type		mrg32k3aM2,@object
	.size		mrg32k3aM2,(mrg32k3aM2Seq - mrg32k3aM2)
mrg32k3aM2:
        /* <DEDUP_REMOVED lines=144> */
	.type		mrg32k3aM2Seq,@object
	.size		mrg32k3aM2Seq,(precalc_xorwow_matrix - mrg32k3aM2Seq)
mrg32k3aM2Seq:
        /* <DEDUP_REMOVED lines=144> */
	.type		precalc_xorwow_matrix,@object
	.size		precalc_xorwow_matrix,(precalc_xorwow_offset_matrix - precalc_xorwow_matrix)
precalc_xorwow_matrix:
        /* <DEDUP_REMOVED lines=6400> */
	.type		precalc_xorwow_offset_matrix,@object
	.size		precalc_xorwow_offset_matrix,(.L_1 - precalc_xorwow_offset_matrix)
precalc_xorwow_offset_matrix:
        /* <DEDUP_REMOVED lines=6400> */
.L_1:


//--------------------- .nv.shared._Z14mult_gpu_tiledPfS_S_mmm --------------------------
	.section	.nv.shared._Z14mult_gpu_tiledPfS_S_mmm,"aw",@nobits
	.sectionflags	@""
	.align	4
.nv.shared._Z14mult_gpu_tiledPfS_S_mmm:
	.zero		9216


//--------------------- .nv.shared.reserved.0     --------------------------
	.section	.nv.shared.reserved.0,"aw",@nobits
	.weak		__nv_reservedSMEM_offset_0_alias
	.size		__nv_reservedSMEM_offset_0_alias, 0, 64
	.other		__nv_reservedSMEM_offset_0_alias,@"STO_CUDA_RESERVED_SHARED STV_DEFAULT"
__nv_reservedSMEM_offset_0_alias:
	.zero		0
	.zero		64


//--------------------- .nv.constant0._Z14mult_gpu_tiledPfS_S_mmm --------------------------
	.section	.nv.constant0._Z14mult_gpu_tiledPfS_S_mmm,"a",@progbits
	.sectionflags	@""
	.align	4
.nv.constant0._Z14mult_gpu_tiledPfS_S_mmm:
	.zero		944


//--------------------- .nv.constant0._Z14mult_gpu_naivePfS_S_mmm --------------------------
	.section	.nv.constant0._Z14mult_gpu_naivePfS_S_mmm,"a",@progbits
	.sectionflags	@""
	.align	4
.nv.constant0._Z14mult_gpu_naivePfS_S_mmm:
	.zero		944


//--------------------- .nv.constant0._Z15generate_randomPfij --------------------------
	.section	.nv.constant0._Z15generate_randomPfij,"a",@progbits
	.sectionflags	@""
	.align	4
.nv.constant0._Z15generate_randomPfij:
	.zero		912


//--------------------- SYMBOLS --------------------------

	.type		.nv.reservedSmem.offset0,@object
	.size		.nv.reservedSmem.offset0,0x4
	.type		.nv.reservedSmem.cap,@object
	.size		.nv.reservedSmem.cap,0x4
